//
// Generated by NVIDIA NVVM Compiler
//
// Compiler Build ID: CL-36424714
// Cuda compilation tools, release 13.0, V13.0.88
// Based on NVVM 20.0.0
//

.version 9.0
.target sm_100
.address_size 64

	// .globl	_Z9meanShiftPdmS_mS_miid
.func  (.param .b64 func_retval0) __internal_accurate_pow
(
	.param .b64 __internal_accurate_pow_param_0
)
;

.visible .entry _Z9meanShiftPdmS_mS_miid(
	.param .u64 .ptr .align 1 _Z9meanShiftPdmS_mS_miid_param_0,
	.param .u64 _Z9meanShiftPdmS_mS_miid_param_1,
	.param .u64 .ptr .align 1 _Z9meanShiftPdmS_mS_miid_param_2,
	.param .u64 _Z9meanShiftPdmS_mS_miid_param_3,
	.param .u64 .ptr .align 1 _Z9meanShiftPdmS_mS_miid_param_4,
	.param .u64 _Z9meanShiftPdmS_mS_miid_param_5,
	.param .u32 _Z9meanShiftPdmS_mS_miid_param_6,
	.param .u32 _Z9meanShiftPdmS_mS_miid_param_7,
	.param .f64 _Z9meanShiftPdmS_mS_miid_param_8
)
{
	.reg .pred 	%p<138>;
	.reg .b32 	%r<238>;
	.reg .b32 	%f<7>;
	.reg .b64 	%rd<102>;
	.reg .b64 	%fd<433>;

	ld.param.u64 	%rd43, [_Z9meanShiftPdmS_mS_miid_param_0];
	ld.param.u64 	%rd38, [_Z9meanShiftPdmS_mS_miid_param_1];
	ld.param.u64 	%rd41, [_Z9meanShiftPdmS_mS_miid_param_4];
	ld.param.u64 	%rd42, [_Z9meanShiftPdmS_mS_miid_param_5];
	ld.param.u32 	%r87, [_Z9meanShiftPdmS_mS_miid_param_6];
	ld.param.u32 	%r88, [_Z9meanShiftPdmS_mS_miid_param_7];
	ld.param.f64 	%fd79, [_Z9meanShiftPdmS_mS_miid_param_8];
	cvta.to.global.u64 	%rd1, %rd43;
	mov.u32 	%r89, %ntid.x;
	mov.u32 	%r90, %ctaid.x;
	mov.u32 	%r91, %tid.x;
	mad.lo.s32 	%r1, %r89, %r90, %r91;
	setp.ge.s32 	%p2, %r1, %r87;
	@%p2 bra 	$L__BB0_112;
	cvta.to.global.u64 	%rd2, %rd41;
	cvt.s64.s32 	%rd3, %r1;
	mul.lo.s64 	%rd4, %rd42, %rd3;
	add.s64 	%rd5, %rd2, %rd4;
	setp.lt.s32 	%p3, %r88, 1;
	@%p3 bra 	$L__BB0_14;
	add.s32 	%r93, %r88, -1;
	and.b32  	%r2, %r88, 15;
	setp.lt.u32 	%p4, %r93, 15;
	mov.b32 	%r213, 0;
	@%p4 bra 	$L__BB0_5;
	and.b32  	%r213, %r88, 2147483632;
	mov.b32 	%r225, 0;
$L__BB0_4:
	.pragma "nounroll";
	mul.wide.u32 	%rd44, %r225, 8;
	add.s64 	%rd45, %rd5, %rd44;
	mov.b64 	%rd46, 0;
	st.global.u64 	[%rd45], %rd46;
	st.global.u64 	[%rd45+8], %rd46;
	st.global.u64 	[%rd45+16], %rd46;
	st.global.u64 	[%rd45+24], %rd46;
	st.global.u64 	[%rd45+32], %rd46;
	st.global.u64 	[%rd45+40], %rd46;
	st.global.u64 	[%rd45+48], %rd46;
	st.global.u64 	[%rd45+56], %rd46;
	st.global.u64 	[%rd45+64], %rd46;
	st.global.u64 	[%rd45+72], %rd46;
	st.global.u64 	[%rd45+80], %rd46;
	st.global.u64 	[%rd45+88], %rd46;
	st.global.u64 	[%rd45+96], %rd46;
	st.global.u64 	[%rd45+104], %rd46;
	st.global.u64 	[%rd45+112], %rd46;
	st.global.u64 	[%rd45+120], %rd46;
	add.s32 	%r225, %r225, 16;
	setp.eq.s32 	%p5, %r225, %r213;
	@%p5 bra 	$L__BB0_5;
	bra.uni 	$L__BB0_4;
$L__BB0_5:
	setp.eq.s32 	%p6, %r2, 0;
	@%p6 bra 	$L__BB0_14;
	and.b32  	%r5, %r88, 7;
	setp.lt.u32 	%p7, %r2, 8;
	@%p7 bra 	$L__BB0_8;
	mul.wide.u32 	%rd47, %r213, 8;
	add.s64 	%rd48, %rd5, %rd47;
	mov.b64 	%rd49, 0;
	st.global.u64 	[%rd48], %rd49;
	st.global.u64 	[%rd48+8], %rd49;
	st.global.u64 	[%rd48+16], %rd49;
	st.global.u64 	[%rd48+24], %rd49;
	st.global.u64 	[%rd48+32], %rd49;
	st.global.u64 	[%rd48+40], %rd49;
	st.global.u64 	[%rd48+48], %rd49;
	st.global.u64 	[%rd48+56], %rd49;
	add.s32 	%r213, %r213, 8;
$L__BB0_8:
	setp.eq.s32 	%p8, %r5, 0;
	@%p8 bra 	$L__BB0_14;
	and.b32  	%r8, %r88, 3;
	setp.lt.u32 	%p9, %r5, 4;
	@%p9 bra 	$L__BB0_11;
	mul.wide.u32 	%rd50, %r213, 8;
	add.s64 	%rd51, %rd5, %rd50;
	mov.b64 	%rd52, 0;
	st.global.u64 	[%rd51], %rd52;
	st.global.u64 	[%rd51+8], %rd52;
	st.global.u64 	[%rd51+16], %rd52;
	st.global.u64 	[%rd51+24], %rd52;
	add.s32 	%r213, %r213, 4;
$L__BB0_11:
	setp.eq.s32 	%p10, %r8, 0;
	@%p10 bra 	$L__BB0_14;
	mov.b32 	%r217, 0;
$L__BB0_13:
	.pragma "nounroll";
	mul.wide.u32 	%rd53, %r213, 8;
	add.s64 	%rd54, %rd5, %rd53;
	mov.b64 	%rd55, 0;
	st.global.u64 	[%rd54], %rd55;
	add.s32 	%r213, %r213, 1;
	add.s32 	%r217, %r217, 1;
	setp.ne.s32 	%p11, %r217, %r8;
	@%p11 bra 	$L__BB0_13;
$L__BB0_14:
	setp.lt.s32 	%p12, %r87, 1;
	mul.lo.s64 	%rd6, %rd38, %rd3;
	mov.f64 	%fd431, 0d0000000000000000;
	@%p12 bra 	$L__BB0_86;
	setp.lt.s32 	%p13, %r88, 1;
	mov.f64 	%fd81, 0d4000000000000000;
	{
	.reg .b32 %temp; 
	mov.b64 	{%temp, %r15}, %fd81;
	}
	and.b32  	%r16, %r15, 2146435072;
	setp.eq.s32 	%p14, %r16, 1062207488;
	setp.lt.s32 	%p15, %r15, 0;
	selp.b32 	%r17, 0, 2146435072, %p15;
	and.b32  	%r96, %r15, 2147483647;
	setp.ne.s32 	%p16, %r96, 1071644672;
	and.pred  	%p1, %p14, %p16;
	or.b32  	%r18, %r17, -2147483648;
	mul.f64 	%fd1, %fd79, %fd79;
	add.f64 	%fd2, %fd1, %fd1;
	@%p13 bra 	$L__BB0_78;
	add.s32 	%r19, %r88, -1;
	and.b32  	%r20, %r88, 15;
	and.b32  	%r21, %r88, 7;
	and.b32  	%r22, %r88, 3;
	mov.b32 	%r218, 0;
	mov.f64 	%fd431, 0d0000000000000000;
$L__BB0_17:
	ld.param.u64 	%rd93, [_Z9meanShiftPdmS_mS_miid_param_3];
	setp.lt.u32 	%p30, %r19, 3;
	cvt.u64.u32 	%rd56, %r218;
	mul.lo.s64 	%rd7, %rd93, %rd56;
	mov.f64 	%fd427, 0d0000000000000000;
	mov.b32 	%r224, 0;
	@%p30 bra 	$L__BB0_40;
	ld.param.u64 	%rd91, [_Z9meanShiftPdmS_mS_miid_param_2];
	and.b32  	%r129, %r88, 2147483644;
	neg.s32 	%r219, %r129;
	add.s64 	%rd57, %rd6, %rd1;
	add.s64 	%rd95, %rd57, 16;
	cvta.to.global.u64 	%rd58, %rd91;
	add.s64 	%rd59, %rd58, %rd7;
	add.s64 	%rd94, %rd59, 16;
	mov.f64 	%fd427, 0d0000000000000000;
$L__BB0_19:
	setp.lt.s32 	%p31, %r15, 0;
	setp.eq.s32 	%p32, %r16, 1062207488;
	ld.global.f64 	%fd136, [%rd95+-16];
	ld.global.f64 	%fd137, [%rd94+-16];
	sub.f64 	%fd5, %fd136, %fd137;
	{
	.reg .b32 %temp; 
	mov.b64 	{%temp, %r26}, %fd5;
	}
	abs.f64 	%fd6, %fd5;
	{ // callseq 0, 0
	.param .b64 param0;
	st.param.f64 	[param0], %fd6;
	.param .b64 retval0;
	call.uni (retval0), 
	__internal_accurate_pow, 
	(
	param0
	);
	ld.param.f64 	%fd138, [retval0];
	} // callseq 0
	setp.lt.s32 	%p34, %r26, 0;
	neg.f64 	%fd140, %fd138;
	selp.f64 	%fd141, %fd140, %fd138, %p32;
	selp.f64 	%fd142, %fd141, %fd138, %p34;
	setp.eq.f64 	%p35, %fd5, 0d0000000000000000;
	selp.b32 	%r130, %r26, 0, %p32;
	or.b32  	%r131, %r130, 2146435072;
	selp.b32 	%r132, %r131, %r130, %p31;
	mov.b32 	%r133, 0;
	mov.b64 	%fd143, {%r133, %r132};
	selp.f64 	%fd416, %fd143, %fd142, %p35;
	add.f64 	%fd144, %fd5, 0d4000000000000000;
	{
	.reg .b32 %temp; 
	mov.b64 	{%temp, %r134}, %fd144;
	}
	and.b32  	%r135, %r134, 2146435072;
	setp.ne.s32 	%p36, %r135, 2146435072;
	@%p36 bra 	$L__BB0_24;
	setp.nan.f64 	%p37, %fd5, %fd5;
	@%p37 bra 	$L__BB0_23;
	setp.neu.f64 	%p38, %fd6, 0d7FF0000000000000;
	@%p38 bra 	$L__BB0_24;
	selp.b32 	%r136, %r18, %r17, %p1;
	selp.b32 	%r137, %r136, %r17, %p34;
	mov.b32 	%r138, 0;
	mov.b64 	%fd416, {%r138, %r137};
	bra.uni 	$L__BB0_24;
$L__BB0_23:
	mov.f64 	%fd145, 0d4000000000000000;
	add.rn.f64 	%fd416, %fd5, %fd145;
$L__BB0_24:
	setp.eq.f64 	%p43, %fd5, 0d3FF0000000000000;
	selp.f64 	%fd146, 0d3FF0000000000000, %fd416, %p43;
	add.f64 	%fd11, %fd427, %fd146;
	ld.global.f64 	%fd147, [%rd95+-8];
	ld.global.f64 	%fd148, [%rd94+-8];
	sub.f64 	%fd12, %fd147, %fd148;
	{
	.reg .b32 %temp; 
	mov.b64 	{%temp, %r27}, %fd12;
	}
	abs.f64 	%fd13, %fd12;
	{ // callseq 1, 0
	.param .b64 param0;
	st.param.f64 	[param0], %fd13;
	.param .b64 retval0;
	call.uni (retval0), 
	__internal_accurate_pow, 
	(
	param0
	);
	ld.param.f64 	%fd149, [retval0];
	} // callseq 1
	setp.lt.s32 	%p44, %r27, 0;
	neg.f64 	%fd151, %fd149;
	selp.f64 	%fd152, %fd151, %fd149, %p32;
	selp.f64 	%fd153, %fd152, %fd149, %p44;
	setp.eq.f64 	%p45, %fd12, 0d0000000000000000;
	selp.b32 	%r139, %r27, 0, %p32;
	or.b32  	%r140, %r139, 2146435072;
	selp.b32 	%r141, %r140, %r139, %p31;
	mov.b32 	%r142, 0;
	mov.b64 	%fd154, {%r142, %r141};
	selp.f64 	%fd417, %fd154, %fd153, %p45;
	add.f64 	%fd155, %fd12, 0d4000000000000000;
	{
	.reg .b32 %temp; 
	mov.b64 	{%temp, %r143}, %fd155;
	}
	and.b32  	%r144, %r143, 2146435072;
	setp.ne.s32 	%p46, %r144, 2146435072;
	@%p46 bra 	$L__BB0_29;
	setp.nan.f64 	%p47, %fd12, %fd12;
	@%p47 bra 	$L__BB0_28;
	setp.neu.f64 	%p48, %fd13, 0d7FF0000000000000;
	@%p48 bra 	$L__BB0_29;
	selp.b32 	%r145, %r18, %r17, %p1;
	selp.b32 	%r146, %r145, %r17, %p44;
	mov.b32 	%r147, 0;
	mov.b64 	%fd417, {%r147, %r146};
	bra.uni 	$L__BB0_29;
$L__BB0_28:
	mov.f64 	%fd156, 0d4000000000000000;
	add.rn.f64 	%fd417, %fd12, %fd156;
$L__BB0_29:
	setp.eq.f64 	%p53, %fd12, 0d3FF0000000000000;
	selp.f64 	%fd157, 0d3FF0000000000000, %fd417, %p53;
	add.f64 	%fd18, %fd11, %fd157;
	ld.global.f64 	%fd158, [%rd95];
	ld.global.f64 	%fd159, [%rd94];
	sub.f64 	%fd19, %fd158, %fd159;
	{
	.reg .b32 %temp; 
	mov.b64 	{%temp, %r28}, %fd19;
	}
	abs.f64 	%fd20, %fd19;
	{ // callseq 2, 0
	.param .b64 param0;
	st.param.f64 	[param0], %fd20;
	.param .b64 retval0;
	call.uni (retval0), 
	__internal_accurate_pow, 
	(
	param0
	);
	ld.param.f64 	%fd160, [retval0];
	} // callseq 2
	setp.lt.s32 	%p54, %r28, 0;
	neg.f64 	%fd162, %fd160;
	selp.f64 	%fd163, %fd162, %fd160, %p32;
	selp.f64 	%fd164, %fd163, %fd160, %p54;
	setp.eq.f64 	%p55, %fd19, 0d0000000000000000;
	selp.b32 	%r148, %r28, 0, %p32;
	or.b32  	%r149, %r148, 2146435072;
	selp.b32 	%r150, %r149, %r148, %p31;
	mov.b32 	%r151, 0;
	mov.b64 	%fd165, {%r151, %r150};
	selp.f64 	%fd418, %fd165, %fd164, %p55;
	add.f64 	%fd166, %fd19, 0d4000000000000000;
	{
	.reg .b32 %temp; 
	mov.b64 	{%temp, %r152}, %fd166;
	}
	and.b32  	%r153, %r152, 2146435072;
	setp.ne.s32 	%p56, %r153, 2146435072;
	@%p56 bra 	$L__BB0_34;
	setp.nan.f64 	%p57, %fd19, %fd19;
	@%p57 bra 	$L__BB0_33;
	setp.neu.f64 	%p58, %fd20, 0d7FF0000000000000;
	@%p58 bra 	$L__BB0_34;
	selp.b32 	%r154, %r18, %r17, %p1;
	selp.b32 	%r155, %r154, %r17, %p54;
	mov.b32 	%r156, 0;
	mov.b64 	%fd418, {%r156, %r155};
	bra.uni 	$L__BB0_34;
$L__BB0_33:
	mov.f64 	%fd167, 0d4000000000000000;
	add.rn.f64 	%fd418, %fd19, %fd167;
$L__BB0_34:
	setp.eq.f64 	%p63, %fd19, 0d3FF0000000000000;
	selp.f64 	%fd168, 0d3FF0000000000000, %fd418, %p63;
	add.f64 	%fd25, %fd18, %fd168;
	ld.global.f64 	%fd169, [%rd95+8];
	ld.global.f64 	%fd170, [%rd94+8];
	sub.f64 	%fd26, %fd169, %fd170;
	{
	.reg .b32 %temp; 
	mov.b64 	{%temp, %r29}, %fd26;
	}
	abs.f64 	%fd27, %fd26;
	{ // callseq 3, 0
	.param .b64 param0;
	st.param.f64 	[param0], %fd27;
	.param .b64 retval0;
	call.uni (retval0), 
	__internal_accurate_pow, 
	(
	param0
	);
	ld.param.f64 	%fd171, [retval0];
	} // callseq 3
	setp.lt.s32 	%p64, %r29, 0;
	neg.f64 	%fd173, %fd171;
	selp.f64 	%fd174, %fd173, %fd171, %p32;
	selp.f64 	%fd175, %fd174, %fd171, %p64;
	setp.eq.f64 	%p65, %fd26, 0d0000000000000000;
	selp.b32 	%r157, %r29, 0, %p32;
	or.b32  	%r158, %r157, 2146435072;
	selp.b32 	%r159, %r158, %r157, %p31;
	mov.b32 	%r160, 0;
	mov.b64 	%fd176, {%r160, %r159};
	selp.f64 	%fd419, %fd176, %fd175, %p65;
	add.f64 	%fd177, %fd26, 0d4000000000000000;
	{
	.reg .b32 %temp; 
	mov.b64 	{%temp, %r161}, %fd177;
	}
	and.b32  	%r162, %r161, 2146435072;
	setp.ne.s32 	%p66, %r162, 2146435072;
	@%p66 bra 	$L__BB0_39;
	setp.nan.f64 	%p67, %fd26, %fd26;
	@%p67 bra 	$L__BB0_38;
	setp.neu.f64 	%p68, %fd27, 0d7FF0000000000000;
	@%p68 bra 	$L__BB0_39;
	selp.b32 	%r163, %r18, %r17, %p1;
	selp.b32 	%r164, %r163, %r17, %p64;
	mov.b32 	%r165, 0;
	mov.b64 	%fd419, {%r165, %r164};
	bra.uni 	$L__BB0_39;
$L__BB0_38:
	mov.f64 	%fd178, 0d4000000000000000;
	add.rn.f64 	%fd419, %fd26, %fd178;
$L__BB0_39:
	and.b32  	%r224, %r88, 2147483644;
	setp.eq.f64 	%p70, %fd26, 0d3FF0000000000000;
	selp.f64 	%fd179, 0d3FF0000000000000, %fd419, %p70;
	add.f64 	%fd427, %fd25, %fd179;
	add.s32 	%r219, %r219, 4;
	add.s64 	%rd95, %rd95, 32;
	add.s64 	%rd94, %rd94, 32;
	setp.eq.s32 	%p71, %r219, 0;
	@%p71 bra 	$L__BB0_40;
	bra.uni 	$L__BB0_19;
$L__BB0_40:
	ld.param.u64 	%rd92, [_Z9meanShiftPdmS_mS_miid_param_2];
	cvta.to.global.u64 	%rd60, %rd92;
	add.s64 	%rd16, %rd60, %rd7;
	setp.eq.s32 	%p72, %r22, 0;
	@%p72 bra 	$L__BB0_77;
	setp.lt.s32 	%p73, %r15, 0;
	setp.eq.s32 	%p74, %r16, 1062207488;
	add.s64 	%rd61, %rd1, %rd6;
	mul.wide.u32 	%rd62, %r224, 8;
	add.s64 	%rd17, %rd61, %rd62;
	ld.global.f64 	%fd180, [%rd17];
	add.s64 	%rd18, %rd16, %rd62;
	ld.global.f64 	%fd181, [%rd18];
	sub.f64 	%fd43, %fd180, %fd181;
	{
	.reg .b32 %temp; 
	mov.b64 	{%temp, %r45}, %fd43;
	}
	abs.f64 	%fd44, %fd43;
	{ // callseq 4, 0
	.param .b64 param0;
	st.param.f64 	[param0], %fd44;
	.param .b64 retval0;
	call.uni (retval0), 
	__internal_accurate_pow, 
	(
	param0
	);
	ld.param.f64 	%fd182, [retval0];
	} // callseq 4
	setp.lt.s32 	%p76, %r45, 0;
	neg.f64 	%fd184, %fd182;
	selp.f64 	%fd185, %fd184, %fd182, %p74;
	selp.f64 	%fd186, %fd185, %fd182, %p76;
	setp.eq.f64 	%p77, %fd43, 0d0000000000000000;
	selp.b32 	%r166, %r45, 0, %p74;
	or.b32  	%r167, %r166, 2146435072;
	selp.b32 	%r168, %r167, %r166, %p73;
	mov.b32 	%r169, 0;
	mov.b64 	%fd187, {%r169, %r168};
	selp.f64 	%fd424, %fd187, %fd186, %p77;
	add.f64 	%fd188, %fd43, 0d4000000000000000;
	{
	.reg .b32 %temp; 
	mov.b64 	{%temp, %r170}, %fd188;
	}
	and.b32  	%r171, %r170, 2146435072;
	setp.ne.s32 	%p78, %r171, 2146435072;
	@%p78 bra 	$L__BB0_64;
	setp.nan.f64 	%p79, %fd43, %fd43;
	@%p79 bra 	$L__BB0_63;
	setp.neu.f64 	%p80, %fd44, 0d7FF0000000000000;
	@%p80 bra 	$L__BB0_64;
	selp.b32 	%r172, %r18, %r17, %p1;
	selp.b32 	%r173, %r172, %r17, %p76;
	mov.b32 	%r174, 0;
	mov.b64 	%fd424, {%r174, %r173};
	bra.uni 	$L__BB0_64;
$L__BB0_45:
	neg.f64 	%fd214, %fd427;
	div.rn.f64 	%fd33, %fd214, %fd2;
	fma.rn.f64 	%fd215, %fd33, 0d3FF71547652B82FE, 0d4338000000000000;
	{
	.reg .b32 %temp; 
	mov.b64 	{%r32, %temp}, %fd215;
	}
	mov.f64 	%fd216, 0dC338000000000000;
	add.rn.f64 	%fd217, %fd215, %fd216;
	fma.rn.f64 	%fd218, %fd217, 0dBFE62E42FEFA39EF, %fd33;
	fma.rn.f64 	%fd219, %fd217, 0dBC7ABC9E3B39803F, %fd218;
	fma.rn.f64 	%fd220, %fd219, 0d3E5ADE1569CE2BDF, 0d3E928AF3FCA213EA;
	fma.rn.f64 	%fd221, %fd220, %fd219, 0d3EC71DEE62401315;
	fma.rn.f64 	%fd222, %fd221, %fd219, 0d3EFA01997C89EB71;
	fma.rn.f64 	%fd223, %fd222, %fd219, 0d3F2A01A014761F65;
	fma.rn.f64 	%fd224, %fd223, %fd219, 0d3F56C16C1852B7AF;
	fma.rn.f64 	%fd225, %fd224, %fd219, 0d3F81111111122322;
	fma.rn.f64 	%fd226, %fd225, %fd219, 0d3FA55555555502A1;
	fma.rn.f64 	%fd227, %fd226, %fd219, 0d3FC5555555555511;
	fma.rn.f64 	%fd228, %fd227, %fd219, 0d3FE000000000000B;
	fma.rn.f64 	%fd229, %fd228, %fd219, 0d3FF0000000000000;
	fma.rn.f64 	%fd230, %fd229, %fd219, 0d3FF0000000000000;
	{
	.reg .b32 %temp; 
	mov.b64 	{%r33, %temp}, %fd230;
	}
	{
	.reg .b32 %temp; 
	mov.b64 	{%temp, %r34}, %fd230;
	}
	shl.b32 	%r193, %r32, 20;
	add.s32 	%r194, %r193, %r34;
	mov.b64 	%fd420, {%r33, %r194};
	{
	.reg .b32 %temp; 
	mov.b64 	{%temp, %r195}, %fd33;
	}
	mov.b32 	%f6, %r195;
	abs.f32 	%f1, %f6;
	setp.lt.f32 	%p106, %f1, 0f4086232B;
	@%p106 bra 	$L__BB0_48;
	setp.lt.f64 	%p107, %fd33, 0d0000000000000000;
	add.f64 	%fd231, %fd33, 0d7FF0000000000000;
	selp.f64 	%fd420, 0d0000000000000000, %fd231, %p107;
	setp.geu.f32 	%p108, %f1, 0f40874800;
	@%p108 bra 	$L__BB0_48;
	shr.u32 	%r196, %r32, 31;
	add.s32 	%r197, %r32, %r196;
	shr.s32 	%r198, %r197, 1;
	shl.b32 	%r199, %r198, 20;
	add.s32 	%r200, %r34, %r199;
	mov.b64 	%fd232, {%r33, %r200};
	sub.s32 	%r201, %r32, %r198;
	shl.b32 	%r202, %r201, 20;
	add.s32 	%r203, %r202, 1072693248;
	mov.b32 	%r204, 0;
	mov.b64 	%fd233, {%r204, %r203};
	mul.f64 	%fd420, %fd233, %fd232;
$L__BB0_48:
	setp.lt.u32 	%p109, %r19, 15;
	setp.eq.s32 	%p110, %r1, %r218;
	selp.f64 	%fd38, 0d3FF0000000000000, %fd420, %p110;
	mov.b32 	%r222, 0;
	@%p109 bra 	$L__BB0_51;
	mov.b32 	%r220, 0;
$L__BB0_50:
	.pragma "nounroll";
	mul.wide.u32 	%rd63, %r220, 8;
	add.s64 	%rd64, %rd5, %rd63;
	ld.global.f64 	%fd234, [%rd64];
	add.s64 	%rd65, %rd16, %rd63;
	ld.global.f64 	%fd235, [%rd65];
	fma.rn.f64 	%fd236, %fd38, %fd235, %fd234;
	st.global.f64 	[%rd64], %fd236;
	ld.global.f64 	%fd237, [%rd64+8];
	ld.global.f64 	%fd238, [%rd65+8];
	fma.rn.f64 	%fd239, %fd38, %fd238, %fd237;
	st.global.f64 	[%rd64+8], %fd239;
	ld.global.f64 	%fd240, [%rd64+16];
	ld.global.f64 	%fd241, [%rd65+16];
	fma.rn.f64 	%fd242, %fd38, %fd241, %fd240;
	st.global.f64 	[%rd64+16], %fd242;
	ld.global.f64 	%fd243, [%rd64+24];
	ld.global.f64 	%fd244, [%rd65+24];
	fma.rn.f64 	%fd245, %fd38, %fd244, %fd243;
	st.global.f64 	[%rd64+24], %fd245;
	ld.global.f64 	%fd246, [%rd64+32];
	ld.global.f64 	%fd247, [%rd65+32];
	fma.rn.f64 	%fd248, %fd38, %fd247, %fd246;
	st.global.f64 	[%rd64+32], %fd248;
	ld.global.f64 	%fd249, [%rd64+40];
	ld.global.f64 	%fd250, [%rd65+40];
	fma.rn.f64 	%fd251, %fd38, %fd250, %fd249;
	st.global.f64 	[%rd64+40], %fd251;
	ld.global.f64 	%fd252, [%rd64+48];
	ld.global.f64 	%fd253, [%rd65+48];
	fma.rn.f64 	%fd254, %fd38, %fd253, %fd252;
	st.global.f64 	[%rd64+48], %fd254;
	ld.global.f64 	%fd255, [%rd64+56];
	ld.global.f64 	%fd256, [%rd65+56];
	fma.rn.f64 	%fd257, %fd38, %fd256, %fd255;
	st.global.f64 	[%rd64+56], %fd257;
	ld.global.f64 	%fd258, [%rd64+64];
	ld.global.f64 	%fd259, [%rd65+64];
	fma.rn.f64 	%fd260, %fd38, %fd259, %fd258;
	st.global.f64 	[%rd64+64], %fd260;
	ld.global.f64 	%fd261, [%rd64+72];
	ld.global.f64 	%fd262, [%rd65+72];
	fma.rn.f64 	%fd263, %fd38, %fd262, %fd261;
	st.global.f64 	[%rd64+72], %fd263;
	ld.global.f64 	%fd264, [%rd64+80];
	ld.global.f64 	%fd265, [%rd65+80];
	fma.rn.f64 	%fd266, %fd38, %fd265, %fd264;
	st.global.f64 	[%rd64+80], %fd266;
	ld.global.f64 	%fd267, [%rd64+88];
	ld.global.f64 	%fd268, [%rd65+88];
	fma.rn.f64 	%fd269, %fd38, %fd268, %fd267;
	st.global.f64 	[%rd64+88], %fd269;
	ld.global.f64 	%fd270, [%rd64+96];
	ld.global.f64 	%fd271, [%rd65+96];
	fma.rn.f64 	%fd272, %fd38, %fd271, %fd270;
	st.global.f64 	[%rd64+96], %fd272;
	ld.global.f64 	%fd273, [%rd64+104];
	ld.global.f64 	%fd274, [%rd65+104];
	fma.rn.f64 	%fd275, %fd38, %fd274, %fd273;
	st.global.f64 	[%rd64+104], %fd275;
	ld.global.f64 	%fd276, [%rd64+112];
	ld.global.f64 	%fd277, [%rd65+112];
	fma.rn.f64 	%fd278, %fd38, %fd277, %fd276;
	st.global.f64 	[%rd64+112], %fd278;
	ld.global.f64 	%fd279, [%rd64+120];
	ld.global.f64 	%fd280, [%rd65+120];
	fma.rn.f64 	%fd281, %fd38, %fd280, %fd279;
	st.global.f64 	[%rd64+120], %fd281;
	add.s32 	%r220, %r220, 16;
	and.b32  	%r222, %r88, 2147483632;
	setp.eq.s32 	%p111, %r220, %r222;
	@%p111 bra 	$L__BB0_51;
	bra.uni 	$L__BB0_50;
$L__BB0_51:
	setp.eq.s32 	%p112, %r20, 0;
	@%p112 bra 	$L__BB0_52;
	bra.uni 	$L__BB0_54;
$L__BB0_52:
	add.f64 	%fd431, %fd431, %fd38;
$L__BB0_53:
	add.s32 	%r218, %r218, 1;
	setp.eq.s32 	%p119, %r218, %r87;
	@%p119 bra 	$L__BB0_86;
	bra.uni 	$L__BB0_17;
$L__BB0_54:
	add.s32 	%r207, %r20, -1;
	setp.lt.u32 	%p113, %r207, 7;
	@%p113 bra 	$L__BB0_56;
	mul.wide.u32 	%rd66, %r222, 8;
	add.s64 	%rd67, %rd5, %rd66;
	ld.global.f64 	%fd282, [%rd67];
	add.s64 	%rd68, %rd16, %rd66;
	ld.global.f64 	%fd283, [%rd68];
	fma.rn.f64 	%fd284, %fd38, %fd283, %fd282;
	st.global.f64 	[%rd67], %fd284;
	ld.global.f64 	%fd285, [%rd67+8];
	ld.global.f64 	%fd286, [%rd68+8];
	fma.rn.f64 	%fd287, %fd38, %fd286, %fd285;
	st.global.f64 	[%rd67+8], %fd287;
	ld.global.f64 	%fd288, [%rd67+16];
	ld.global.f64 	%fd289, [%rd68+16];
	fma.rn.f64 	%fd290, %fd38, %fd289, %fd288;
	st.global.f64 	[%rd67+16], %fd290;
	ld.global.f64 	%fd291, [%rd67+24];
	ld.global.f64 	%fd292, [%rd68+24];
	fma.rn.f64 	%fd293, %fd38, %fd292, %fd291;
	st.global.f64 	[%rd67+24], %fd293;
	ld.global.f64 	%fd294, [%rd67+32];
	ld.global.f64 	%fd295, [%rd68+32];
	fma.rn.f64 	%fd296, %fd38, %fd295, %fd294;
	st.global.f64 	[%rd67+32], %fd296;
	ld.global.f64 	%fd297, [%rd67+40];
	ld.global.f64 	%fd298, [%rd68+40];
	fma.rn.f64 	%fd299, %fd38, %fd298, %fd297;
	st.global.f64 	[%rd67+40], %fd299;
	ld.global.f64 	%fd300, [%rd67+48];
	ld.global.f64 	%fd301, [%rd68+48];
	fma.rn.f64 	%fd302, %fd38, %fd301, %fd300;
	st.global.f64 	[%rd67+48], %fd302;
	ld.global.f64 	%fd303, [%rd67+56];
	ld.global.f64 	%fd304, [%rd68+56];
	fma.rn.f64 	%fd305, %fd38, %fd304, %fd303;
	st.global.f64 	[%rd67+56], %fd305;
	add.s32 	%r222, %r222, 8;
$L__BB0_56:
	setp.eq.s32 	%p114, %r21, 0;
	@%p114 bra 	$L__BB0_52;
	add.s32 	%r208, %r21, -1;
	setp.lt.u32 	%p115, %r208, 3;
	@%p115 bra 	$L__BB0_59;
	mul.wide.u32 	%rd69, %r222, 8;
	add.s64 	%rd70, %rd5, %rd69;
	ld.global.f64 	%fd306, [%rd70];
	add.s64 	%rd71, %rd16, %rd69;
	ld.global.f64 	%fd307, [%rd71];
	fma.rn.f64 	%fd308, %fd38, %fd307, %fd306;
	st.global.f64 	[%rd70], %fd308;
	ld.global.f64 	%fd309, [%rd70+8];
	ld.global.f64 	%fd310, [%rd71+8];
	fma.rn.f64 	%fd311, %fd38, %fd310, %fd309;
	st.global.f64 	[%rd70+8], %fd311;
	ld.global.f64 	%fd312, [%rd70+16];
	ld.global.f64 	%fd313, [%rd71+16];
	fma.rn.f64 	%fd314, %fd38, %fd313, %fd312;
	st.global.f64 	[%rd70+16], %fd314;
	ld.global.f64 	%fd315, [%rd70+24];
	ld.global.f64 	%fd316, [%rd71+24];
	fma.rn.f64 	%fd317, %fd38, %fd316, %fd315;
	st.global.f64 	[%rd70+24], %fd317;
	add.s32 	%r222, %r222, 4;
$L__BB0_59:
	@%p72 bra 	$L__BB0_52;
	setp.eq.s32 	%p117, %r22, 1;
	mul.wide.u32 	%rd72, %r222, 8;
	add.s64 	%rd14, %rd5, %rd72;
	ld.global.f64 	%fd318, [%rd14];
	add.s64 	%rd15, %rd16, %rd72;
	ld.global.f64 	%fd319, [%rd15];
	fma.rn.f64 	%fd320, %fd38, %fd319, %fd318;
	st.global.f64 	[%rd14], %fd320;
	@%p117 bra 	$L__BB0_52;
	setp.eq.s32 	%p118, %r22, 2;
	ld.global.f64 	%fd321, [%rd14+8];
	ld.global.f64 	%fd322, [%rd15+8];
	fma.rn.f64 	%fd323, %fd38, %fd322, %fd321;
	st.global.f64 	[%rd14+8], %fd323;
	@%p118 bra 	$L__BB0_52;
	ld.global.f64 	%fd324, [%rd14+16];
	ld.global.f64 	%fd325, [%rd15+16];
	fma.rn.f64 	%fd326, %fd38, %fd325, %fd324;
	st.global.f64 	[%rd14+16], %fd326;
	bra.uni 	$L__BB0_52;
$L__BB0_63:
	mov.f64 	%fd189, 0d4000000000000000;
	add.rn.f64 	%fd424, %fd43, %fd189;
$L__BB0_64:
	setp.eq.s32 	%p82, %r22, 1;
	setp.eq.f64 	%p83, %fd43, 0d3FF0000000000000;
	selp.f64 	%fd190, 0d3FF0000000000000, %fd424, %p83;
	add.f64 	%fd427, %fd427, %fd190;
	@%p82 bra 	$L__BB0_77;
	ld.global.f64 	%fd191, [%rd17+8];
	ld.global.f64 	%fd192, [%rd18+8];
	sub.f64 	%fd50, %fd191, %fd192;
	{
	.reg .b32 %temp; 
	mov.b64 	{%temp, %r46}, %fd50;
	}
	abs.f64 	%fd51, %fd50;
	{ // callseq 5, 0
	.param .b64 param0;
	st.param.f64 	[param0], %fd51;
	.param .b64 retval0;
	call.uni (retval0), 
	__internal_accurate_pow, 
	(
	param0
	);
	ld.param.f64 	%fd193, [retval0];
	} // callseq 5
	setp.lt.s32 	%p87, %r46, 0;
	neg.f64 	%fd195, %fd193;
	selp.f64 	%fd196, %fd195, %fd193, %p74;
	selp.f64 	%fd197, %fd196, %fd193, %p87;
	setp.eq.f64 	%p88, %fd50, 0d0000000000000000;
	selp.b32 	%r175, %r46, 0, %p74;
	or.b32  	%r176, %r175, 2146435072;
	selp.b32 	%r177, %r176, %r175, %p73;
	mov.b32 	%r178, 0;
	mov.b64 	%fd198, {%r178, %r177};
	selp.f64 	%fd425, %fd198, %fd197, %p88;
	add.f64 	%fd199, %fd50, 0d4000000000000000;
	{
	.reg .b32 %temp; 
	mov.b64 	{%temp, %r179}, %fd199;
	}
	and.b32  	%r180, %r179, 2146435072;
	setp.ne.s32 	%p89, %r180, 2146435072;
	@%p89 bra 	$L__BB0_70;
	setp.nan.f64 	%p90, %fd50, %fd50;
	@%p90 bra 	$L__BB0_69;
	setp.neu.f64 	%p91, %fd51, 0d7FF0000000000000;
	@%p91 bra 	$L__BB0_70;
	selp.b32 	%r181, %r18, %r17, %p1;
	selp.b32 	%r182, %r181, %r17, %p87;
	mov.b32 	%r183, 0;
	mov.b64 	%fd425, {%r183, %r182};
	bra.uni 	$L__BB0_70;
$L__BB0_69:
	mov.f64 	%fd200, 0d4000000000000000;
	add.rn.f64 	%fd425, %fd50, %fd200;
$L__BB0_70:
	setp.eq.s32 	%p93, %r22, 2;
	setp.eq.f64 	%p94, %fd50, 0d3FF0000000000000;
	selp.f64 	%fd201, 0d3FF0000000000000, %fd425, %p94;
	add.f64 	%fd427, %fd427, %fd201;
	@%p93 bra 	$L__BB0_77;
	ld.global.f64 	%fd202, [%rd17+16];
	ld.global.f64 	%fd203, [%rd18+16];
	sub.f64 	%fd57, %fd202, %fd203;
	{
	.reg .b32 %temp; 
	mov.b64 	{%temp, %r47}, %fd57;
	}
	abs.f64 	%fd58, %fd57;
	{ // callseq 6, 0
	.param .b64 param0;
	st.param.f64 	[param0], %fd58;
	.param .b64 retval0;
	call.uni (retval0), 
	__internal_accurate_pow, 
	(
	param0
	);
	ld.param.f64 	%fd204, [retval0];
	} // callseq 6
	setp.lt.s32 	%p98, %r47, 0;
	neg.f64 	%fd206, %fd204;
	selp.f64 	%fd207, %fd206, %fd204, %p74;
	selp.f64 	%fd208, %fd207, %fd204, %p98;
	setp.eq.f64 	%p99, %fd57, 0d0000000000000000;
	selp.b32 	%r184, %r47, 0, %p74;
	or.b32  	%r185, %r184, 2146435072;
	selp.b32 	%r186, %r185, %r184, %p73;
	mov.b32 	%r187, 0;
	mov.b64 	%fd209, {%r187, %r186};
	selp.f64 	%fd426, %fd209, %fd208, %p99;
	add.f64 	%fd210, %fd57, 0d4000000000000000;
	{
	.reg .b32 %temp; 
	mov.b64 	{%temp, %r188}, %fd210;
	}
	and.b32  	%r189, %r188, 2146435072;
	setp.ne.s32 	%p100, %r189, 2146435072;
	@%p100 bra 	$L__BB0_76;
	setp.nan.f64 	%p101, %fd57, %fd57;
	@%p101 bra 	$L__BB0_75;
	setp.neu.f64 	%p102, %fd58, 0d7FF0000000000000;
	@%p102 bra 	$L__BB0_76;
	selp.b32 	%r190, %r18, %r17, %p1;
	selp.b32 	%r191, %r190, %r17, %p98;
	mov.b32 	%r192, 0;
	mov.b64 	%fd426, {%r192, %r191};
	bra.uni 	$L__BB0_76;
$L__BB0_75:
	mov.f64 	%fd211, 0d4000000000000000;
	add.rn.f64 	%fd426, %fd57, %fd211;
$L__BB0_76:
	setp.eq.f64 	%p104, %fd57, 0d3FF0000000000000;
	selp.f64 	%fd212, 0d3FF0000000000000, %fd426, %p104;
	add.f64 	%fd427, %fd427, %fd212;
$L__BB0_77:
	sqrt.rn.f64 	%fd213, %fd427;
	setp.gt.f64 	%p105, %fd213, %fd1;
	@%p105 bra 	$L__BB0_53;
	bra.uni 	$L__BB0_45;
$L__BB0_78:
	setp.eq.s32 	%p17, %r87, 1;
	mov.b32 	%r226, 0;
	mov.f64 	%fd431, 0d0000000000000000;
	@%p17 bra 	$L__BB0_81;
	and.b32  	%r226, %r87, 2147483646;
	mov.f64 	%fd85, 0d8000000000000000;
	div.rn.f64 	%fd86, %fd85, %fd2;
	fma.rn.f64 	%fd87, %fd86, 0d3FF71547652B82FE, 0d4338000000000000;
	{
	.reg .b32 %temp; 
	mov.b64 	{%r99, %temp}, %fd87;
	}
	mov.f64 	%fd88, 0dC338000000000000;
	add.rn.f64 	%fd89, %fd87, %fd88;
	fma.rn.f64 	%fd90, %fd89, 0dBFE62E42FEFA39EF, %fd86;
	fma.rn.f64 	%fd91, %fd89, 0dBC7ABC9E3B39803F, %fd90;
	fma.rn.f64 	%fd92, %fd91, 0d3E5ADE1569CE2BDF, 0d3E928AF3FCA213EA;
	fma.rn.f64 	%fd93, %fd92, %fd91, 0d3EC71DEE62401315;
	fma.rn.f64 	%fd94, %fd93, %fd91, 0d3EFA01997C89EB71;
	fma.rn.f64 	%fd95, %fd94, %fd91, 0d3F2A01A014761F65;
	fma.rn.f64 	%fd96, %fd95, %fd91, 0d3F56C16C1852B7AF;
	fma.rn.f64 	%fd97, %fd96, %fd91, 0d3F81111111122322;
	fma.rn.f64 	%fd98, %fd97, %fd91, 0d3FA55555555502A1;
	fma.rn.f64 	%fd99, %fd98, %fd91, 0d3FC5555555555511;
	fma.rn.f64 	%fd100, %fd99, %fd91, 0d3FE000000000000B;
	fma.rn.f64 	%fd101, %fd100, %fd91, 0d3FF0000000000000;
	fma.rn.f64 	%fd102, %fd101, %fd91, 0d3FF0000000000000;
	{
	.reg .b32 %temp; 
	mov.b64 	{%r100, %temp}, %fd102;
	}
	{
	.reg .b32 %temp; 
	mov.b64 	{%temp, %r101}, %fd102;
	}
	shl.b32 	%r102, %r99, 20;
	add.s32 	%r103, %r102, %r101;
	mov.b64 	%fd65, {%r100, %r103};
	{
	.reg .b32 %temp; 
	mov.b64 	{%temp, %r104}, %fd86;
	}
	mov.b32 	%f4, %r104;
	abs.f32 	%f2, %f4;
	setp.lt.f64 	%p18, %fd86, 0d0000000000000000;
	add.f64 	%fd103, %fd86, 0d7FF0000000000000;
	selp.f64 	%fd66, 0d0000000000000000, %fd103, %p18;
	shr.u32 	%r105, %r99, 31;
	add.s32 	%r106, %r99, %r105;
	shr.s32 	%r107, %r106, 1;
	shl.b32 	%r108, %r107, 20;
	add.s32 	%r109, %r101, %r108;
	mov.b64 	%fd104, {%r100, %r109};
	sub.s32 	%r110, %r99, %r107;
	shl.b32 	%r111, %r110, 20;
	add.s32 	%r112, %r111, 1072693248;
	mov.b32 	%r227, 0;
	mov.b64 	%fd105, {%r227, %r112};
	mul.f64 	%fd67, %fd105, %fd104;
	mov.f64 	%fd431, 0d0000000000000000;
$L__BB0_80:
	setp.geu.f32 	%p19, %f2, 0f40874800;
	setp.lt.f32 	%p20, %f2, 0f4086232B;
	selp.f64 	%fd106, %fd66, %fd67, %p19;
	selp.f64 	%fd107, %fd65, %fd106, %p20;
	setp.eq.s32 	%p21, %r1, %r227;
	selp.f64 	%fd108, 0d3FF0000000000000, %fd107, %p21;
	add.f64 	%fd109, %fd431, %fd108;
	add.s32 	%r113, %r227, 1;
	setp.eq.s32 	%p22, %r1, %r113;
	selp.f64 	%fd110, 0d3FF0000000000000, %fd107, %p22;
	add.f64 	%fd431, %fd109, %fd110;
	add.s32 	%r227, %r227, 2;
	setp.eq.s32 	%p23, %r227, %r226;
	@%p23 bra 	$L__BB0_81;
	bra.uni 	$L__BB0_80;
$L__BB0_81:
	and.b32  	%r114, %r87, 1;
	setp.eq.b32 	%p24, %r114, 1;
	not.pred 	%p25, %p24;
	@%p25 bra 	$L__BB0_86;
	mov.f64 	%fd111, 0d8000000000000000;
	div.rn.f64 	%fd70, %fd111, %fd2;
	fma.rn.f64 	%fd112, %fd70, 0d3FF71547652B82FE, 0d4338000000000000;
	{
	.reg .b32 %temp; 
	mov.b64 	{%r52, %temp}, %fd112;
	}
	mov.f64 	%fd113, 0dC338000000000000;
	add.rn.f64 	%fd114, %fd112, %fd113;
	fma.rn.f64 	%fd115, %fd114, 0dBFE62E42FEFA39EF, %fd70;
	fma.rn.f64 	%fd116, %fd114, 0dBC7ABC9E3B39803F, %fd115;
	fma.rn.f64 	%fd117, %fd116, 0d3E5ADE1569CE2BDF, 0d3E928AF3FCA213EA;
	fma.rn.f64 	%fd118, %fd117, %fd116, 0d3EC71DEE62401315;
	fma.rn.f64 	%fd119, %fd118, %fd116, 0d3EFA01997C89EB71;
	fma.rn.f64 	%fd120, %fd119, %fd116, 0d3F2A01A014761F65;
	fma.rn.f64 	%fd121, %fd120, %fd116, 0d3F56C16C1852B7AF;
	fma.rn.f64 	%fd122, %fd121, %fd116, 0d3F81111111122322;
	fma.rn.f64 	%fd123, %fd122, %fd116, 0d3FA55555555502A1;
	fma.rn.f64 	%fd124, %fd123, %fd116, 0d3FC5555555555511;
	fma.rn.f64 	%fd125, %fd124, %fd116, 0d3FE000000000000B;
	fma.rn.f64 	%fd126, %fd125, %fd116, 0d3FF0000000000000;
	fma.rn.f64 	%fd127, %fd126, %fd116, 0d3FF0000000000000;
	{
	.reg .b32 %temp; 
	mov.b64 	{%r53, %temp}, %fd127;
	}
	{
	.reg .b32 %temp; 
	mov.b64 	{%temp, %r54}, %fd127;
	}
	shl.b32 	%r115, %r52, 20;
	add.s32 	%r116, %r115, %r54;
	mov.b64 	%fd430, {%r53, %r116};
	{
	.reg .b32 %temp; 
	mov.b64 	{%temp, %r117}, %fd70;
	}
	mov.b32 	%f5, %r117;
	abs.f32 	%f3, %f5;
	setp.lt.f32 	%p26, %f3, 0f4086232B;
	@%p26 bra 	$L__BB0_85;
	setp.lt.f64 	%p27, %fd70, 0d0000000000000000;
	add.f64 	%fd128, %fd70, 0d7FF0000000000000;
	selp.f64 	%fd430, 0d0000000000000000, %fd128, %p27;
	setp.geu.f32 	%p28, %f3, 0f40874800;
	@%p28 bra 	$L__BB0_85;
	shr.u32 	%r118, %r52, 31;
	add.s32 	%r119, %r52, %r118;
	shr.s32 	%r120, %r119, 1;
	shl.b32 	%r121, %r120, 20;
	add.s32 	%r122, %r54, %r121;
	mov.b64 	%fd129, {%r53, %r122};
	sub.s32 	%r123, %r52, %r120;
	shl.b32 	%r124, %r123, 20;
	add.s32 	%r125, %r124, 1072693248;
	mov.b32 	%r126, 0;
	mov.b64 	%fd130, {%r126, %r125};
	mul.f64 	%fd430, %fd130, %fd129;
$L__BB0_85:
	setp.eq.s32 	%p29, %r1, %r226;
	selp.f64 	%fd131, 0d3FF0000000000000, %fd430, %p29;
	add.f64 	%fd431, %fd431, %fd131;
$L__BB0_86:
	setp.lt.s32 	%p120, %r88, 1;
	@%p120 bra 	$L__BB0_99;
	add.s32 	%r210, %r88, -1;
	and.b32  	%r55, %r88, 15;
	setp.lt.u32 	%p121, %r210, 15;
	mov.b32 	%r229, 0;
	@%p121 bra 	$L__BB0_90;
	and.b32  	%r229, %r88, 2147483632;
	neg.s32 	%r228, %r229;
	add.s64 	%rd73, %rd4, %rd2;
	add.s64 	%rd96, %rd73, 64;
$L__BB0_89:
	.pragma "nounroll";
	ld.global.f64 	%fd327, [%rd96+-64];
	div.rn.f64 	%fd328, %fd327, %fd431;
	st.global.f64 	[%rd96+-64], %fd328;
	ld.global.f64 	%fd329, [%rd96+-56];
	div.rn.f64 	%fd330, %fd329, %fd431;
	st.global.f64 	[%rd96+-56], %fd330;
	ld.global.f64 	%fd331, [%rd96+-48];
	div.rn.f64 	%fd332, %fd331, %fd431;
	st.global.f64 	[%rd96+-48], %fd332;
	ld.global.f64 	%fd333, [%rd96+-40];
	div.rn.f64 	%fd334, %fd333, %fd431;
	st.global.f64 	[%rd96+-40], %fd334;
	ld.global.f64 	%fd335, [%rd96+-32];
	div.rn.f64 	%fd336, %fd335, %fd431;
	st.global.f64 	[%rd96+-32], %fd336;
	ld.global.f64 	%fd337, [%rd96+-24];
	div.rn.f64 	%fd338, %fd337, %fd431;
	st.global.f64 	[%rd96+-24], %fd338;
	ld.global.f64 	%fd339, [%rd96+-16];
	div.rn.f64 	%fd340, %fd339, %fd431;
	st.global.f64 	[%rd96+-16], %fd340;
	ld.global.f64 	%fd341, [%rd96+-8];
	div.rn.f64 	%fd342, %fd341, %fd431;
	st.global.f64 	[%rd96+-8], %fd342;
	ld.global.f64 	%fd343, [%rd96];
	div.rn.f64 	%fd344, %fd343, %fd431;
	st.global.f64 	[%rd96], %fd344;
	ld.global.f64 	%fd345, [%rd96+8];
	div.rn.f64 	%fd346, %fd345, %fd431;
	st.global.f64 	[%rd96+8], %fd346;
	ld.global.f64 	%fd347, [%rd96+16];
	div.rn.f64 	%fd348, %fd347, %fd431;
	st.global.f64 	[%rd96+16], %fd348;
	ld.global.f64 	%fd349, [%rd96+24];
	div.rn.f64 	%fd350, %fd349, %fd431;
	st.global.f64 	[%rd96+24], %fd350;
	ld.global.f64 	%fd351, [%rd96+32];
	div.rn.f64 	%fd352, %fd351, %fd431;
	st.global.f64 	[%rd96+32], %fd352;
	ld.global.f64 	%fd353, [%rd96+40];
	div.rn.f64 	%fd354, %fd353, %fd431;
	st.global.f64 	[%rd96+40], %fd354;
	ld.global.f64 	%fd355, [%rd96+48];
	div.rn.f64 	%fd356, %fd355, %fd431;
	st.global.f64 	[%rd96+48], %fd356;
	ld.global.f64 	%fd357, [%rd96+56];
	div.rn.f64 	%fd358, %fd357, %fd431;
	st.global.f64 	[%rd96+56], %fd358;
	add.s32 	%r228, %r228, 16;
	add.s64 	%rd96, %rd96, 128;
	setp.ne.s32 	%p122, %r228, 0;
	@%p122 bra 	$L__BB0_89;
$L__BB0_90:
	setp.eq.s32 	%p123, %r55, 0;
	@%p123 bra 	$L__BB0_99;
	and.b32  	%r63, %r88, 7;
	setp.lt.u32 	%p124, %r55, 8;
	@%p124 bra 	$L__BB0_93;
	mul.wide.u32 	%rd74, %r229, 8;
	add.s64 	%rd75, %rd5, %rd74;
	ld.global.f64 	%fd359, [%rd75];
	div.rn.f64 	%fd360, %fd359, %fd431;
	st.global.f64 	[%rd75], %fd360;
	ld.global.f64 	%fd361, [%rd75+8];
	div.rn.f64 	%fd362, %fd361, %fd431;
	st.global.f64 	[%rd75+8], %fd362;
	ld.global.f64 	%fd363, [%rd75+16];
	div.rn.f64 	%fd364, %fd363, %fd431;
	st.global.f64 	[%rd75+16], %fd364;
	ld.global.f64 	%fd365, [%rd75+24];
	div.rn.f64 	%fd366, %fd365, %fd431;
	st.global.f64 	[%rd75+24], %fd366;
	ld.global.f64 	%fd367, [%rd75+32];
	div.rn.f64 	%fd368, %fd367, %fd431;
	st.global.f64 	[%rd75+32], %fd368;
	ld.global.f64 	%fd369, [%rd75+40];
	div.rn.f64 	%fd370, %fd369, %fd431;
	st.global.f64 	[%rd75+40], %fd370;
	ld.global.f64 	%fd371, [%rd75+48];
	div.rn.f64 	%fd372, %fd371, %fd431;
	st.global.f64 	[%rd75+48], %fd372;
	ld.global.f64 	%fd373, [%rd75+56];
	div.rn.f64 	%fd374, %fd373, %fd431;
	st.global.f64 	[%rd75+56], %fd374;
	add.s32 	%r229, %r229, 8;
$L__BB0_93:
	setp.eq.s32 	%p125, %r63, 0;
	@%p125 bra 	$L__BB0_99;
	and.b32  	%r66, %r88, 3;
	setp.lt.u32 	%p126, %r63, 4;
	@%p126 bra 	$L__BB0_96;
	mul.wide.u32 	%rd76, %r229, 8;
	add.s64 	%rd77, %rd5, %rd76;
	ld.global.f64 	%fd375, [%rd77];
	div.rn.f64 	%fd376, %fd375, %fd431;
	st.global.f64 	[%rd77], %fd376;
	ld.global.f64 	%fd377, [%rd77+8];
	div.rn.f64 	%fd378, %fd377, %fd431;
	st.global.f64 	[%rd77+8], %fd378;
	ld.global.f64 	%fd379, [%rd77+16];
	div.rn.f64 	%fd380, %fd379, %fd431;
	st.global.f64 	[%rd77+16], %fd380;
	ld.global.f64 	%fd381, [%rd77+24];
	div.rn.f64 	%fd382, %fd381, %fd431;
	st.global.f64 	[%rd77+24], %fd382;
	add.s32 	%r229, %r229, 4;
$L__BB0_96:
	setp.eq.s32 	%p127, %r66, 0;
	@%p127 bra 	$L__BB0_99;
	mul.wide.u32 	%rd78, %r229, 8;
	add.s64 	%rd79, %rd4, %rd78;
	add.s64 	%rd97, %rd2, %rd79;
	neg.s32 	%r232, %r66;
$L__BB0_98:
	.pragma "nounroll";
	ld.global.f64 	%fd383, [%rd97];
	div.rn.f64 	%fd384, %fd383, %fd431;
	st.global.f64 	[%rd97], %fd384;
	add.s64 	%rd97, %rd97, 8;
	add.s32 	%r232, %r232, 1;
	setp.ne.s32 	%p128, %r232, 0;
	@%p128 bra 	$L__BB0_98;
$L__BB0_99:
	setp.lt.s32 	%p129, %r88, 1;
	@%p129 bra 	$L__BB0_112;
	add.s32 	%r212, %r88, -1;
	and.b32  	%r72, %r88, 15;
	setp.lt.u32 	%p130, %r212, 15;
	mov.b32 	%r235, 0;
	@%p130 bra 	$L__BB0_103;
	and.b32  	%r235, %r88, 2147483632;
	neg.s32 	%r233, %r235;
	add.s64 	%rd80, %rd4, %rd2;
	add.s64 	%rd99, %rd80, 64;
	add.s64 	%rd81, %rd6, %rd1;
	add.s64 	%rd98, %rd81, 64;
$L__BB0_102:
	.pragma "nounroll";
	ld.global.f64 	%fd385, [%rd99+-64];
	st.global.f64 	[%rd98+-64], %fd385;
	ld.global.f64 	%fd386, [%rd99+-56];
	st.global.f64 	[%rd98+-56], %fd386;
	ld.global.f64 	%fd387, [%rd99+-48];
	st.global.f64 	[%rd98+-48], %fd387;
	ld.global.f64 	%fd388, [%rd99+-40];
	st.global.f64 	[%rd98+-40], %fd388;
	ld.global.f64 	%fd389, [%rd99+-32];
	st.global.f64 	[%rd98+-32], %fd389;
	ld.global.f64 	%fd390, [%rd99+-24];
	st.global.f64 	[%rd98+-24], %fd390;
	ld.global.f64 	%fd391, [%rd99+-16];
	st.global.f64 	[%rd98+-16], %fd391;
	ld.global.f64 	%fd392, [%rd99+-8];
	st.global.f64 	[%rd98+-8], %fd392;
	ld.global.f64 	%fd393, [%rd99];
	st.global.f64 	[%rd98], %fd393;
	ld.global.f64 	%fd394, [%rd99+8];
	st.global.f64 	[%rd98+8], %fd394;
	ld.global.f64 	%fd395, [%rd99+16];
	st.global.f64 	[%rd98+16], %fd395;
	ld.global.f64 	%fd396, [%rd99+24];
	st.global.f64 	[%rd98+24], %fd396;
	ld.global.f64 	%fd397, [%rd99+32];
	st.global.f64 	[%rd98+32], %fd397;
	ld.global.f64 	%fd398, [%rd99+40];
	st.global.f64 	[%rd98+40], %fd398;
	ld.global.f64 	%fd399, [%rd99+48];
	st.global.f64 	[%rd98+48], %fd399;
	ld.global.f64 	%fd400, [%rd99+56];
	st.global.f64 	[%rd98+56], %fd400;
	add.s32 	%r233, %r233, 16;
	add.s64 	%rd99, %rd99, 128;
	add.s64 	%rd98, %rd98, 128;
	setp.ne.s32 	%p131, %r233, 0;
	@%p131 bra 	$L__BB0_102;
$L__BB0_103:
	setp.eq.s32 	%p132, %r72, 0;
	@%p132 bra 	$L__BB0_112;
	add.s64 	%rd31, %rd1, %rd6;
	and.b32  	%r78, %r88, 7;
	setp.lt.u32 	%p133, %r72, 8;
	@%p133 bra 	$L__BB0_106;
	mul.wide.u32 	%rd82, %r235, 8;
	add.s64 	%rd83, %rd5, %rd82;
	ld.global.f64 	%fd401, [%rd83];
	add.s64 	%rd84, %rd31, %rd82;
	st.global.f64 	[%rd84], %fd401;
	ld.global.f64 	%fd402, [%rd83+8];
	st.global.f64 	[%rd84+8], %fd402;
	ld.global.f64 	%fd403, [%rd83+16];
	st.global.f64 	[%rd84+16], %fd403;
	ld.global.f64 	%fd404, [%rd83+24];
	st.global.f64 	[%rd84+24], %fd404;
	ld.global.f64 	%fd405, [%rd83+32];
	st.global.f64 	[%rd84+32], %fd405;
	ld.global.f64 	%fd406, [%rd83+40];
	st.global.f64 	[%rd84+40], %fd406;
	ld.global.f64 	%fd407, [%rd83+48];
	st.global.f64 	[%rd84+48], %fd407;
	ld.global.f64 	%fd408, [%rd83+56];
	st.global.f64 	[%rd84+56], %fd408;
	add.s32 	%r235, %r235, 8;
$L__BB0_106:
	setp.eq.s32 	%p134, %r78, 0;
	@%p134 bra 	$L__BB0_112;
	and.b32  	%r81, %r88, 3;
	setp.lt.u32 	%p135, %r78, 4;
	@%p135 bra 	$L__BB0_109;
	mul.wide.u32 	%rd85, %r235, 8;
	add.s64 	%rd86, %rd5, %rd85;
	ld.global.f64 	%fd409, [%rd86];
	add.s64 	%rd87, %rd31, %rd85;
	st.global.f64 	[%rd87], %fd409;
	ld.global.f64 	%fd410, [%rd86+8];
	st.global.f64 	[%rd87+8], %fd410;
	ld.global.f64 	%fd411, [%rd86+16];
	st.global.f64 	[%rd87+16], %fd411;
	ld.global.f64 	%fd412, [%rd86+24];
	st.global.f64 	[%rd87+24], %fd412;
	add.s32 	%r235, %r235, 4;
$L__BB0_109:
	setp.eq.s32 	%p136, %r81, 0;
	@%p136 bra 	$L__BB0_112;
	mul.wide.u32 	%rd88, %r235, 8;
	add.s64 	%rd89, %rd6, %rd88;
	add.s64 	%rd101, %rd1, %rd89;
	add.s64 	%rd90, %rd4, %rd88;
	add.s64 	%rd100, %rd2, %rd90;
	neg.s32 	%r237, %r81;
$L__BB0_111:
	.pragma "nounroll";
	ld.global.f64 	%fd413, [%rd100];
	st.global.f64 	[%rd101], %fd413;
	add.s64 	%rd101, %rd101, 8;
	add.s64 	%rd100, %rd100, 8;
	add.s32 	%r237, %r237, 1;
	setp.ne.s32 	%p137, %r237, 0;
	@%p137 bra 	$L__BB0_111;
$L__BB0_112:
	ret;

}
.func  (.param .b64 func_retval0) __internal_accurate_pow(
	.param .b64 __internal_accurate_pow_param_0
)
{
	.reg .pred 	%p<8>;
	.reg .b32 	%r<49>;
	.reg .b32 	%f<3>;
	.reg .b64 	%fd<109>;

	ld.param.f64 	%fd10, [__internal_accurate_pow_param_0];
	{
	.reg .b32 %temp; 
	mov.b64 	{%temp, %r46}, %fd10;
	}
	{
	.reg .b32 %temp; 
	mov.b64 	{%r45, %temp}, %fd10;
	}
	shr.u32 	%r47, %r46, 20;
	setp.gt.u32 	%p1, %r46, 1048575;
	@%p1 bra 	$L__BB1_2;
	mul.f64 	%fd11, %fd10, 0d4350000000000000;
	{
	.reg .b32 %temp; 
	mov.b64 	{%temp, %r46}, %fd11;
	}
	{
	.reg .b32 %temp; 
	mov.b64 	{%r45, %temp}, %fd11;
	}
	shr.u32 	%r16, %r46, 20;
	add.s32 	%r47, %r16, -54;
$L__BB1_2:
	add.s32 	%r48, %r47, -1023;
	and.b32  	%r17, %r46, -2146435073;
	or.b32  	%r18, %r17, 1072693248;
	mov.b64 	%fd107, {%r45, %r18};
	setp.lt.u32 	%p2, %r18, 1073127583;
	@%p2 bra 	$L__BB1_4;
	{
	.reg .b32 %temp; 
	mov.b64 	{%r19, %temp}, %fd107;
	}
	{
	.reg .b32 %temp; 
	mov.b64 	{%temp, %r20}, %fd107;
	}
	add.s32 	%r21, %r20, -1048576;
	mov.b64 	%fd107, {%r19, %r21};
	add.s32 	%r48, %r47, -1022;
$L__BB1_4:
	add.f64 	%fd12, %fd107, 0dBFF0000000000000;
	add.f64 	%fd13, %fd107, 0d3FF0000000000000;
	rcp.approx.ftz.f64 	%fd14, %fd13;
	neg.f64 	%fd15, %fd13;
	fma.rn.f64 	%fd16, %fd15, %fd14, 0d3FF0000000000000;
	fma.rn.f64 	%fd17, %fd16, %fd16, %fd16;
	fma.rn.f64 	%fd18, %fd17, %fd14, %fd14;
	mul.f64 	%fd19, %fd12, %fd18;
	fma.rn.f64 	%fd20, %fd12, %fd18, %fd19;
	mul.f64 	%fd21, %fd20, %fd20;
	fma.rn.f64 	%fd22, %fd21, 0d3EB0F5FF7D2CAFE2, 0d3ED0F5D241AD3B5A;
	fma.rn.f64 	%fd23, %fd22, %fd21, 0d3EF3B20A75488A3F;
	fma.rn.f64 	%fd24, %fd23, %fd21, 0d3F1745CDE4FAECD5;
	fma.rn.f64 	%fd25, %fd24, %fd21, 0d3F3C71C7258A578B;
	fma.rn.f64 	%fd26, %fd25, %fd21, 0d3F6249249242B910;
	fma.rn.f64 	%fd27, %fd26, %fd21, 0d3F89999999999DFB;
	sub.f64 	%fd28, %fd12, %fd20;
	add.f64 	%fd29, %fd28, %fd28;
	neg.f64 	%fd30, %fd20;
	fma.rn.f64 	%fd31, %fd30, %fd12, %fd29;
	mul.f64 	%fd32, %fd18, %fd31;
	fma.rn.f64 	%fd33, %fd21, %fd27, 0d3FB5555555555555;
	mov.f64 	%fd34, 0d3FB5555555555555;
	sub.f64 	%fd35, %fd34, %fd33;
	fma.rn.f64 	%fd36, %fd21, %fd27, %fd35;
	add.f64 	%fd37, %fd36, 0dBC46A4CB00B9E7B0;
	add.f64 	%fd38, %fd33, %fd37;
	sub.f64 	%fd39, %fd33, %fd38;
	add.f64 	%fd40, %fd37, %fd39;
	mul.rn.f64 	%fd41, %fd20, %fd20;
	neg.f64 	%fd42, %fd41;
	fma.rn.f64 	%fd43, %fd20, %fd20, %fd42;
	{
	.reg .b32 %temp; 
	mov.b64 	{%r22, %temp}, %fd32;
	}
	{
	.reg .b32 %temp; 
	mov.b64 	{%temp, %r23}, %fd32;
	}
	add.s32 	%r24, %r23, 1048576;
	mov.b64 	%fd44, {%r22, %r24};
	fma.rn.f64 	%fd45, %fd20, %fd44, %fd43;
	mul.rn.f64 	%fd46, %fd41, %fd20;
	neg.f64 	%fd47, %fd46;
	fma.rn.f64 	%fd48, %fd41, %fd20, %fd47;
	fma.rn.f64 	%fd49, %fd41, %fd32, %fd48;
	fma.rn.f64 	%fd50, %fd45, %fd20, %fd49;
	mul.rn.f64 	%fd51, %fd38, %fd46;
	neg.f64 	%fd52, %fd51;
	fma.rn.f64 	%fd53, %fd38, %fd46, %fd52;
	fma.rn.f64 	%fd54, %fd38, %fd50, %fd53;
	fma.rn.f64 	%fd55, %fd40, %fd46, %fd54;
	add.f64 	%fd56, %fd51, %fd55;
	sub.f64 	%fd57, %fd51, %fd56;
	add.f64 	%fd58, %fd55, %fd57;
	add.f64 	%fd59, %fd20, %fd56;
	sub.f64 	%fd60, %fd20, %fd59;
	add.f64 	%fd61, %fd56, %fd60;
	add.f64 	%fd62, %fd58, %fd61;
	add.f64 	%fd63, %fd32, %fd62;
	add.f64 	%fd64, %fd59, %fd63;
	sub.f64 	%fd65, %fd59, %fd64;
	add.f64 	%fd66, %fd63, %fd65;
	xor.b32  	%r25, %r48, -2147483648;
	mov.b32 	%r26, 1127219200;
	mov.b64 	%fd67, {%r25, %r26};
	mov.b32 	%r27, -2147483648;
	mov.b64 	%fd68, {%r27, %r26};
	sub.f64 	%fd69, %fd67, %fd68;
	fma.rn.f64 	%fd70, %fd69, 0d3FE62E42FEFA39EF, %fd64;
	fma.rn.f64 	%fd71, %fd69, 0dBFE62E42FEFA39EF, %fd70;
	sub.f64 	%fd72, %fd71, %fd64;
	sub.f64 	%fd73, %fd66, %fd72;
	fma.rn.f64 	%fd74, %fd69, 0d3C7ABC9E3B39803F, %fd73;
	add.f64 	%fd75, %fd70, %fd74;
	sub.f64 	%fd76, %fd70, %fd75;
	add.f64 	%fd77, %fd74, %fd76;
	mov.f64 	%fd78, 0d4000000000000000;
	{
	.reg .b32 %temp; 
	mov.b64 	{%temp, %r28}, %fd78;
	}
	{
	.reg .b32 %temp; 
	mov.b64 	{%r29, %temp}, %fd78;
	}
	shl.b32 	%r30, %r28, 1;
	setp.gt.u32 	%p3, %r30, -33554433;
	and.b32  	%r31, %r28, -15728641;
	selp.b32 	%r32, %r31, %r28, %p3;
	mov.b64 	%fd79, {%r29, %r32};
	mul.rn.f64 	%fd80, %fd75, %fd79;
	neg.f64 	%fd81, %fd80;
	fma.rn.f64 	%fd82, %fd75, %fd79, %fd81;
	fma.rn.f64 	%fd83, %fd77, %fd79, %fd82;
	add.f64 	%fd4, %fd80, %fd83;
	sub.f64 	%fd84, %fd80, %fd4;
	add.f64 	%fd5, %fd83, %fd84;
	fma.rn.f64 	%fd85, %fd4, 0d3FF71547652B82FE, 0d4338000000000000;
	{
	.reg .b32 %temp; 
	mov.b64 	{%r13, %temp}, %fd85;
	}
	mov.f64 	%fd86, 0dC338000000000000;
	add.rn.f64 	%fd87, %fd85, %fd86;
	fma.rn.f64 	%fd88, %fd87, 0dBFE62E42FEFA39EF, %fd4;
	fma.rn.f64 	%fd89, %fd87, 0dBC7ABC9E3B39803F, %fd88;
	fma.rn.f64 	%fd90, %fd89, 0d3E5ADE1569CE2BDF, 0d3E928AF3FCA213EA;
	fma.rn.f64 	%fd91, %fd90, %fd89, 0d3EC71DEE62401315;
	fma.rn.f64 	%fd92, %fd91, %fd89, 0d3EFA01997C89EB71;
	fma.rn.f64 	%fd93, %fd92, %fd89, 0d3F2A01A014761F65;
	fma.rn.f64 	%fd94, %fd93, %fd89, 0d3F56C16C1852B7AF;
	fma.rn.f64 	%fd95, %fd94, %fd89, 0d3F81111111122322;
	fma.rn.f64 	%fd96, %fd95, %fd89, 0d3FA55555555502A1;
	fma.rn.f64 	%fd97, %fd96, %fd89, 0d3FC5555555555511;
	fma.rn.f64 	%fd98, %fd97, %fd89, 0d3FE000000000000B;
	fma.rn.f64 	%fd99, %fd98, %fd89, 0d3FF0000000000000;
	fma.rn.f64 	%fd100, %fd99, %fd89, 0d3FF0000000000000;
	{
	.reg .b32 %temp; 
	mov.b64 	{%r14, %temp}, %fd100;
	}
	{
	.reg .b32 %temp; 
	mov.b64 	{%temp, %r15}, %fd100;
	}
	shl.b32 	%r33, %r13, 20;
	add.s32 	%r34, %r33, %r15;
	mov.b64 	%fd108, {%r14, %r34};
	{
	.reg .b32 %temp; 
	mov.b64 	{%temp, %r35}, %fd4;
	}
	mov.b32 	%f2, %r35;
	abs.f32 	%f1, %f2;
	setp.lt.f32 	%p4, %f1, 0f4086232B;
	@%p4 bra 	$L__BB1_7;
	setp.lt.f64 	%p5, %fd4, 0d0000000000000000;
	add.f64 	%fd101, %fd4, 0d7FF0000000000000;
	selp.f64 	%fd108, 0d0000000000000000, %fd101, %p5;
	setp.geu.f32 	%p6, %f1, 0f40874800;
	@%p6 bra 	$L__BB1_7;
	shr.u32 	%r36, %r13, 31;
	add.s32 	%r37, %r13, %r36;
	shr.s32 	%r38, %r37, 1;
	shl.b32 	%r39, %r38, 20;
	add.s32 	%r40, %r15, %r39;
	mov.b64 	%fd102, {%r14, %r40};
	sub.s32 	%r41, %r13, %r38;
	shl.b32 	%r42, %r41, 20;
	add.s32 	%r43, %r42, 1072693248;
	mov.b32 	%r44, 0;
	mov.b64 	%fd103, {%r44, %r43};
	mul.f64 	%fd108, %fd103, %fd102;
$L__BB1_7:
	abs.f64 	%fd104, %fd108;
	setp.eq.f64 	%p7, %fd104, 0d7FF0000000000000;
	fma.rn.f64 	%fd105, %fd108, %fd5, %fd108;
	selp.f64 	%fd106, %fd108, %fd105, %p7;
	st.param.f64 	[func_retval0], %fd106;
	ret;

}


// ===== COMPILED SASS (sm_100) =====

	.target	sm_100

	.elftype	@"ET_EXEC"


//--------------------- .note.nv.tkinfo           --------------------------
	.section	.note.nv.tkinfo,"",@"SHT_NOTE"
	.sectionflags	@"SHF_NOTE_NV_TKINFO"
	.tkinfo
        /*0018*/ 	.word	0x00000002
        /*0030*/ 	.string	""
        /*0030*/ 	.string	"ptxas"
        /*0030*/ 	.string	"Cuda compilation tools, release 13.0, V13.0.88"
        /*0030*/ 	.string	"Build cuda_13.0.r13.0/compiler.36424714_0"
        /*0030*/ 	.string	"-arch sm_100 -m 64 "



//--------------------- .note.nv.cuinfo           --------------------------
	.section	.note.nv.cuinfo,"",@"SHT_NOTE"
	.sectionflags	@"SHF_NOTE_NV_CUINFO"
        /*0018*/ 	.short	0x0002
        /*001a*/ 	.short	0x0064
        /*001c*/ 	.short	0x0082
	.zero		2


//--------------------- .nv.info                  --------------------------
	.section	.nv.info,"",@"SHT_CUDA_INFO"
	.align	4


	//----- nvinfo : EIATTR_REGCOUNT
	.align		4
        /*0000*/ 	.byte	0x04, 0x2f
        /*0002*/ 	.short	(.L_1 - .L_0)
	.align		4
.L_0:
        /*0004*/ 	.word	index@(_Z9meanShiftPdmS_mS_miid)
        /*0008*/ 	.word	0x00000038


	//----- nvinfo : EIATTR_FRAME_SIZE
	.align		4
.L_1:
        /*000c*/ 	.byte	0x04, 0x11
        /*000e*/ 	.short	(.L_3 - .L_2)
	.align		4
.L_2:
        /*0010*/ 	.word	index@($_Z9meanShiftPdmS_mS_miid$__internal_accurate_pow)
        /*0014*/ 	.word	0x00000000


	//----- nvinfo : EIATTR_FRAME_SIZE
	.align		4
.L_3:
        /*0018*/ 	.byte	0x04, 0x11
        /*001a*/ 	.short	(.L_5 - .L_4)
	.align		4
.L_4:
        /*001c*/ 	.word	index@($__internal_1_$__cuda_sm20_dsqrt_rn_f64_mediumpath_v1)
        /*0020*/ 	.word	0x00000000


	//----- nvinfo : EIATTR_FRAME_SIZE
	.align		4
.L_5:
        /*0024*/ 	.byte	0x04, 0x11
        /*0026*/ 	.short	(.L_7 - .L_6)
	.align		4
.L_6:
        /*0028*/ 	.word	index@($__internal_0_$__cuda_sm20_div_rn_f64_full)
        /*002c*/ 	.word	0x00000000


	//----- nvinfo : EIATTR_FRAME_SIZE
	.align		4
.L_7:
        /*0030*/ 	.byte	0x04, 0x11
        /*0032*/ 	.short	(.L_9 - .L_8)
	.align		4
.L_8:
        /*0034*/ 	.word	index@(_Z9meanShiftPdmS_mS_miid)
        /*0038*/ 	.word	0x00000000


	//----- nvinfo : EIATTR_MIN_STACK_SIZE
	.align		4
.L_9:
        /*003c*/ 	.byte	0x04, 0x12
        /*003e*/ 	.short	(.L_11 - .L_10)
	.align		4
.L_10:
        /*0040*/ 	.word	index@(_Z9meanShiftPdmS_mS_miid)
        /*0044*/ 	.word	0x00000000
.L_11:


//--------------------- .nv.compat                --------------------------
	.section	.nv.compat,"",@"SHT_CUDA_COMPAT_INFO"
	.align	4
        /*0000*/ 	.byte	0x02, 0x09, 0x00, 0x00, 0x02, 0x02, 0x01, 0x00, 0x02, 0x05, 0x05, 0x00, 0x03, 0x07, 0x01, 0x01
        /*0010*/ 	.byte	0x02, 0x03, 0x00, 0x00, 0x02, 0x06, 0x01, 0x00, 0x04, 0x0b, 0x08, 0x00, 0x01, 0x00, 0x00, 0x00
        /*0020*/ 	.byte	0x00, 0x00, 0x00, 0x00


//--------------------- .nv.info._Z9meanShiftPdmS_mS_miid --------------------------
	.section	.nv.info._Z9meanShiftPdmS_mS_miid,"",@"SHT_CUDA_INFO"
	.sectionflags	@""
	.align	4


	//----- nvinfo : EIATTR_CUDA_API_VERSION
	.align		4
        /*0000*/ 	.byte	0x04, 0x37
        /*0002*/ 	.short	(.L_13 - .L_12)
.L_12:
        /*0004*/ 	.word	0x00000082


	//----- nvinfo : EIATTR_KPARAM_INFO
	.align		4
.L_13:
        /*0008*/ 	.byte	0x04, 0x17
        /*000a*/ 	.short	(.L_15 - .L_14)
.L_14:
        /*000c*/ 	.word	0x00000000
        /*0010*/ 	.short	0x0008
        /*0012*/ 	.short	0x0038
        /*0014*/ 	.byte	0x00, 0xf0, 0x21, 0x00


	//----- nvinfo : EIATTR_KPARAM_INFO
	.align		4
.L_15:
        /*0018*/ 	.byte	0x04, 0x17
        /*001a*/ 	.short	(.L_17 - .L_16)
.L_16:
        /*001c*/ 	.word	0x00000000
        /*0020*/ 	.short	0x0007
        /*0022*/ 	.short	0x0034
        /*0024*/ 	.byte	0x00, 0xf0, 0x11, 0x00


	//----- nvinfo : EIATTR_KPARAM_INFO
	.align		4
.L_17:
        /*0028*/ 	.byte	0x04, 0x17
        /*002a*/ 	.short	(.L_19 - .L_18)
.L_18:
        /*002c*/ 	.word	0x00000000
        /*0030*/ 	.short	0x0006
        /*0032*/ 	.short	0x0030
        /*0034*/ 	.byte	0x00, 0xf0, 0x11, 0x00


	//----- nvinfo : EIATTR_KPARAM_INFO
	.align		4
.L_19:
        /*0038*/ 	.byte	0x04, 0x17
        /*003a*/ 	.short	(.L_21 - .L_20)
.L_20:
        /*003c*/ 	.word	0x00000000
        /*0040*/ 	.short	0x0005
        /*0042*/ 	.short	0x0028
        /*0044*/ 	.byte	0x00, 0xf0, 0x21, 0x00


	//----- nvinfo : EIATTR_KPARAM_INFO
	.align		4
.L_21:
        /*0048*/ 	.byte	0x04, 0x17
        /*004a*/ 	.short	(.L_23 - .L_22)
.L_22:
        /*004c*/ 	.word	0x00000000
        /*0050*/ 	.short	0x0004
        /*0052*/ 	.short	0x0020
        /*0054*/ 	.byte	0x00, 0xf5, 0x21, 0x00


	//----- nvinfo : EIATTR_KPARAM_INFO
	.align		4
.L_23:
        /*0058*/ 	.byte	0x04, 0x17
        /*005a*/ 	.short	(.L_25 - .L_24)
.L_24:
        /*005c*/ 	.word	0x00000000
        /*0060*/ 	.short	0x0003
        /*0062*/ 	.short	0x0018
        /*0064*/ 	.byte	0x00, 0xf0, 0x21, 0x00


	//----- nvinfo : EIATTR_KPARAM_INFO
	.align		4
.L_25:
        /*0068*/ 	.byte	0x04, 0x17
        /*006a*/ 	.short	(.L_27 - .L_26)
.L_26:
        /*006c*/ 	.word	0x00000000
        /*0070*/ 	.short	0x0002
        /*0072*/ 	.short	0x0010
        /*0074*/ 	.byte	0x00, 0xf5, 0x21, 0x00


	//----- nvinfo : EIATTR_KPARAM_INFO
	.align		4
.L_27:
        /*0078*/ 	.byte	0x04, 0x17
        /*007a*/ 	.short	(.L_29 - .L_28)
.L_28:
        /*007c*/ 	.word	0x00000000
        /*0080*/ 	.short	0x0001
        /*0082*/ 	.short	0x0008
        /*0084*/ 	.byte	0x00, 0xf0, 0x21, 0x00


	//----- nvinfo : EIATTR_KPARAM_INFO
	.align		4
.L_29:
        /*0088*/ 	.byte	0x04, 0x17
        /*008a*/ 	.short	(.L_31 - .L_30)
.L_30:
        /*008c*/ 	.word	0x00000000
        /*0090*/ 	.short	0x0000
        /*0092*/ 	.short	0x0000
        /*0094*/ 	.byte	0x00, 0xf5, 0x21, 0x00


	//----- nvinfo : EIATTR_SPARSE_MMA_MASK
	.align		4
.L_31:
        /*0098*/ 	.byte	0x03, 0x50
        /*009a*/ 	.short	0x0000


	//----- nvinfo : EIATTR_MAXREG_COUNT
	.align		4
        /*009c*/ 	.byte	0x03, 0x1b
        /*009e*/ 	.short	0x00ff


	//----- nvinfo : EIATTR_MERCURY_ISA_VERSION
	.align		4
        /*00a0*/ 	.byte	0x03, 0x5f
        /*00a2*/ 	.short	0x0101


	//----- nvinfo : EIATTR_VRC_CTA_INIT_COUNT
	.align		4
        /*00a4*/ 	.byte	0x02, 0x4a
	.zero		1
	.zero		1


	//----- nvinfo : EIATTR_EXIT_INSTR_OFFSETS
	.align		4
        /*00a8*/ 	.byte	0x04, 0x1c
        /*00aa*/ 	.short	(.L_33 - .L_32)


	//   ....[0]....
.L_32:
        /*00ac*/ 	.word	0x00000070


	//   ....[1]....
        /*00b0*/ 	.word	0x000067f0


	//   ....[2]....
        /*00b4*/ 	.word	0x00006be0


	//   ....[3]....
        /*00b8*/ 	.word	0x00006dc0


	//   ....[4]....
        /*00bc*/ 	.word	0x00006ec0


	//   ....[5]....
        /*00c0*/ 	.word	0x00007060


	//----- nvinfo : EIATTR_CRS_STACK_SIZE
	.align		4
.L_33:
        /*00c4*/ 	.byte	0x04, 0x1e
        /*00c6*/ 	.short	(.L_35 - .L_34)
.L_34:
        /*00c8*/ 	.word	0x00000000


	//----- nvinfo : EIATTR_CBANK_PARAM_SIZE
	.align		4
.L_35:
        /*00cc*/ 	.byte	0x03, 0x19
        /*00ce*/ 	.short	0x0040


	//----- nvinfo : EIATTR_PARAM_CBANK
	.align		4
        /*00d0*/ 	.byte	0x04, 0x0a
        /*00d2*/ 	.short	(.L_37 - .L_36)
	.align		4
.L_36:
        /*00d4*/ 	.word	index@(.nv.constant0._Z9meanShiftPdmS_mS_miid)
        /*00d8*/ 	.short	0x0380
        /*00da*/ 	.short	0x0040


	//----- nvinfo : EIATTR_SW_WAR
	.align		4
.L_37:
        /*00dc*/ 	.byte	0x04, 0x36
        /*00de*/ 	.short	(.L_39 - .L_38)
.L_38:
        /*00e0*/ 	.word	0x00000008
.L_39:


//--------------------- .nv.callgraph             --------------------------
	.section	.nv.callgraph,"",@"SHT_CUDA_CALLGRAPH"
	.align	4
	.sectionentsize	8
	.align		4
        /*0000*/ 	.word	0x00000000
	.align		4
        /*0004*/ 	.word	0xffffffff
	.align		4
        /*0008*/ 	.word	0x00000000
	.align		4
        /*000c*/ 	.word	0xfffffffe
	.align		4
        /*0010*/ 	.word	0x00000000
	.align		4
        /*0014*/ 	.word	0xfffffffd
	.align		4
        /*0018*/ 	.word	0x00000000
	.align		4
        /*001c*/ 	.word	0xfffffffc


//--------------------- .text._Z9meanShiftPdmS_mS_miid --------------------------
	.section	.text._Z9meanShiftPdmS_mS_miid,"ax",@progbits
	.align	128
        .global         _Z9meanShiftPdmS_mS_miid
        .type           _Z9meanShiftPdmS_mS_miid,@function
        .size           _Z9meanShiftPdmS_mS_miid,(.L_x_141 - _Z9meanShiftPdmS_mS_miid)
        .other          _Z9meanShiftPdmS_mS_miid,@"STO_CUDA_ENTRY STV_DEFAULT"
_Z9meanShiftPdmS_mS_miid:
.text._Z9meanShiftPdmS_mS_miid:
[----:B------:R-:W-:Y:S01]  /*0000*/  LDC R1, c[0x0][0x37c] ;  /* 0x0000df00ff017b82 */ /* 0x000fe20000000800 */
[----:B------:R-:W0:Y:S01]  /*0010*/  S2R R8, SR_CTAID.X ;  /* 0x0000000000087919 */ /* 0x000e220000002500 */
[----:B------:R-:W0:Y:S01]  /*0020*/  LDCU UR4, c[0x0][0x360] ;  /* 0x00006c00ff0477ac */ /* 0x000e220008000800 */
[----:B------:R-:W0:Y:S01]  /*0030*/  S2R R3, SR_TID.X ;  /* 0x0000000000037919 */ /* 0x000e220000002100 */
[----:B------:R-:W1:Y:S01]  /*0040*/  LDCU UR5, c[0x0][0x3b0] ;  /* 0x00007600ff0577ac */ /* 0x000e620008000800 */
[----:B0-----:R-:W-:-:S05]  /*0050*/  IMAD R8, R8, UR4, R3 ;  /* 0x0000000408087c24 */ /* 0x001fca000f8e0203 */
[----:B-1----:R-:W-:-:S13]  /*0060*/  ISETP.GE.AND P0, PT, R8, UR5, PT ;  /* 0x0000000508007c0c */ /* 0x002fda000bf06270 */
[----:B------:R-:W-:Y:S05]  /*0070*/  @P0 EXIT ;  /* 0x000000000000094d */ /* 0x000fea0003800000 */
[----:B------:R-:W0:Y:S01]  /*0080*/  LDC R9, c[0x0][0x3b4] ;  /* 0x0000ed00ff097b82 */ /* 0x000e220000000800 */
[----:B------:R-:W1:Y:S01]  /*0090*/  LDCU.128 UR8, c[0x0][0x3a0] ;  /* 0x00007400ff0877ac */ /* 0x000e620008000c00 */
[----:B------:R-:W-:-:S05]  /*00a0*/  SHF.R.S32.HI R7, RZ, 0x1f, R8 ;  /* 0x0000001fff077819 */ /* 0x000fca0000011408 */
[----:B-1----:R-:W-:Y:S02]  /*00b0*/  IMAD R3, R7, UR10, RZ ;  /* 0x0000000a07037c24 */ /* 0x002fe4000f8e02ff */
[----:B------:R-:W-:Y:S01]  /*00c0*/  IMAD.WIDE.U32 R30, R8, UR10, RZ ;  /* 0x0000000a081e7c25 */ /* 0x000fe2000f8e00ff */
[----:B0-----:R-:W-:-:S03]  /*00d0*/  ISETP.GE.AND P0, PT, R9, 0x1, PT ;  /* 0x000000010900780c */ /* 0x001fc60003f06270 */
[----:B------:R-:W-:Y:S01]  /*00e0*/  IMAD R3, R8, UR11, R3 ;  /* 0x0000000b08037c24 */ /* 0x000fe2000f8e0203 */
[----:B------:R-:W-:Y:S01]  /*00f0*/  IADD3 R28, P1, PT, R30, UR8, RZ ;  /* 0x000000081e1c7c10 */ /* 0x000fe2000ff3e0ff */
[----:B------:R-:W0:Y:S01]  /*0100*/  LDCU.64 UR10, c[0x0][0x358] ;  /* 0x00006b00ff0a77ac */ /* 0x000e220008000a00 */
[----:B------:R-:W-:Y:S02]  /*0110*/  VIADD R6, R9, 0xffffffff ;  /* 0xffffffff09067836 */ /* 0x000fe40000000000 */
[----:B------:R-:W-:-:S05]  /*0120*/  IMAD.IADD R27, R31, 0x1, R3 ;  /* 0x000000011f1b7824 */ /* 0x000fca00078e0203 */
[----:B------:R-:W-:Y:S01]  /*0130*/  IADD3.X R29, PT, PT, R27, UR9, RZ, P1, !PT ;  /* 0x000000091b1d7c10 */ /* 0x000fe20008ffe4ff */
[----:B------:R-:W-:Y:S06]  /*0140*/  @!P0 BRA `(.L_x_0) ;  /* 0x0000000000f08947 */ /* 0x000fec0003800000 */
[----:B------:R-:W-:Y:S01]  /*0150*/  ISETP.GE.U32.AND P1, PT, R6, 0xf, PT ;  /* 0x0000000f0600780c */ /* 0x000fe20003f26070 */
[----:B------:R-:W-:Y:S01]  /*0160*/  IMAD.MOV.U32 R5, RZ, RZ, RZ ;  /* 0x000000ffff057224 */ /* 0x000fe200078e00ff */
[----:B------:R-:W-:-:S04]  /*0170*/  LOP3.LUT R4, R9, 0xf, RZ, 0xc0, !PT ;  /* 0x0000000f09047812 */ /* 0x000fc800078ec0ff */
[----:B------:R-:W-:-:S07]  /*0180*/  ISETP.NE.AND P2, PT, R4, RZ, PT ;  /* 0x000000ff0400720c */ /* 0x000fce0003f45270 */
[----:B------:R-:W-:Y:S06]  /*0190*/  @!P1 BRA `(.L_x_1) ;  /* 0x0000000000589947 */ /* 0x000fec0003800000 */
[----:B------:R-:W-:Y:S01]  /*01a0*/  LOP3.LUT R5, R9, 0x7ffffff0, RZ, 0xc0, !PT ;  /* 0x7ffffff009057812 */ /* 0x000fe200078ec0ff */
[----:B------:R-:W-:-:S07]  /*01b0*/  IMAD.MOV.U32 R0, RZ, RZ, RZ ;  /* 0x000000ffff007224 */ /* 0x000fce00078e00ff */
.L_x_2:
[----:B-1----:R-:W-:-:S04]  /*01c0*/  IMAD.WIDE.U32 R2, R0, 0x8, R28 ;  /* 0x0000000800027825 */ /* 0x002fc800078e001c */
[----:B------:R-:W-:Y:S01]  /*01d0*/  VIADD R0, R0, 0x10 ;  /* 0x0000001000007836 */ /* 0x000fe20000000000 */
[----:B0-----:R1:W-:Y:S04]  /*01e0*/  STG.E.64 desc[UR10][R2.64], RZ ;  /* 0x000000ff02007986 */ /* 0x0013e8000c101b0a */
[----:B------:R1:W-:Y:S01]  /*01f0*/  STG.E.64 desc[UR10][R2.64+0x8], RZ ;  /* 0x000008ff02007986 */ /* 0x0003e2000c101b0a */
[----:B------:R-:W-:-:S03]  /*0200*/  ISETP.NE.AND P1, PT, R0, R5, PT ;  /* 0x000000050000720c */ /* 0x000fc60003f25270 */
[----:B------:R1:W-:Y:S04]  /*0210*/  STG.E.64 desc[UR10][R2.64+0x10], RZ ;  /* 0x000010ff02007986 */ /* 0x0003e8000c101b0a */
        /* <DEDUP_REMOVED lines=12> */
[----:B------:R1:W-:Y:S01]  /*02e0*/  STG.E.64 desc[UR10][R2.64+0x78], RZ ;  /* 0x000078ff02007986 */ /* 0x0003e2000c101b0a */
[----:B------:R-:W-:Y:S05]  /*02f0*/  @P1 BRA `(.L_x_2) ;  /* 0xfffffffc00b01947 */ /* 0x000fea000383ffff */
.L_x_1:
[----:B------:R-:W-:Y:S05]  /*0300*/  @!P2 BRA `(.L_x_0) ;  /* 0x000000000080a947 */ /* 0x000fea0003800000 */
[----:B------:R-:W-:Y:S02]  /*0310*/  ISETP.GE.U32.AND P1, PT, R4, 0x8, PT ;  /* 0x000000080400780c */ /* 0x000fe40003f26070 */
[----:B------:R-:W-:-:S04]  /*0320*/  LOP3.LUT R0, R9, 0x7, RZ, 0xc0, !PT ;  /* 0x0000000709007812 */ /* 0x000fc800078ec0ff */
[----:B------:R-:W-:-:S07]  /*0330*/  ISETP.NE.AND P2, PT, R0, RZ, PT ;  /* 0x000000ff0000720c */ /* 0x000fce0003f45270 */
[----:B------:R-:W-:Y:S06]  /*0340*/  @!P1 BRA `(.L_x_3) ;  /* 0x0000000000289947 */ /* 0x000fec0003800000 */
[----:B-1----:R-:W-:-:S04]  /*0350*/  IMAD.WIDE.U32 R2, R5, 0x8, R28 ;  /* 0x0000000805027825 */ /* 0x002fc800078e001c */
[----:B------:R-:W-:Y:S01]  /*0360*/  VIADD R5, R5, 0x8 ;  /* 0x0000000805057836 */ /* 0x000fe20000000000 */
[----:B0-----:R2:W-:Y:S04]  /*0370*/  STG.E.64 desc[UR10][R2.64], RZ ;  /* 0x000000ff02007986 */ /* 0x0015e8000c101b0a */
[----:B------:R2:W-:Y:S04]  /*0380*/  STG.E.64 desc[UR10][R2.64+0x8], RZ ;  /* 0x000008ff02007986 */ /* 0x0005e8000c101b0a */
[----:B------:R2:W-:Y:S04]  /*0390*/  STG.E.64 desc[UR10][R2.64+0x10], RZ ;  /* 0x000010ff02007986 */ /* 0x0005e8000c101b0a */
[----:B------:R2:W-:Y:S04]  /*03a0*/  STG.E.64 desc[UR10][R2.64+0x18], RZ ;  /* 0x000018ff02007986 */ /* 0x0005e8000c101b0a */
[----:B------:R2:W-:Y:S04]  /*03b0*/  STG.E.64 desc[UR10][R2.64+0x20], RZ ;  /* 0x000020ff02007986 */ /* 0x0005e8000c101b0a */
[----:B------:R2:W-:Y:S04]  /*03c0*/  STG.E.64 desc[UR10][R2.64+0x28], RZ ;  /* 0x000028ff02007986 */ /* 0x0005e8000c101b0a */
[----:B------:R2:W-:Y:S04]  /*03d0*/  STG.E.64 desc[UR10][R2.64+0x30], RZ ;  /* 0x000030ff02007986 */ /* 0x0005e8000c101b0a */
[----:B------:R2:W-:Y:S02]  /*03e0*/  STG.E.64 desc[UR10][R2.64+0x38], RZ ;  /* 0x000038ff02007986 */ /* 0x0005e4000c101b0a */
.L_x_3:
[----:B------:R-:W-:Y:S05]  /*03f0*/  @!P2 BRA `(.L_x_0) ;  /* 0x000000000044a947 */ /* 0x000fea0003800000 */
[----:B------:R-:W-:Y:S02]  /*0400*/  ISETP.GE.U32.AND P1, PT, R0, 0x4, PT ;  /* 0x000000040000780c */ /* 0x000fe40003f26070 */
[----:B------:R-:W-:-:S04]  /*0410*/  LOP3.LUT R0, R9, 0x3, RZ, 0xc0, !PT ;  /* 0x0000000309007812 */ /* 0x000fc800078ec0ff */
[----:B------:R-:W-:-:S07]  /*0420*/  ISETP.NE.AND P2, PT, R0, RZ, PT ;  /* 0x000000ff0000720c */ /* 0x000fce0003f45270 */
[----:B-12---:R-:W-:-:S04]  /*0430*/  @P1 IMAD.WIDE.U32 R2, R5, 0x8, R28 ;  /* 0x0000000805021825 */ /* 0x006fc800078e001c */
[----:B------:R-:W-:Y:S01]  /*0440*/  @P1 VIADD R5, R5, 0x4 ;  /* 0x0000000405051836 */ /* 0x000fe20000000000 */
[----:B0-----:R3:W-:Y:S04]  /*0450*/  @P1 STG.E.64 desc[UR10][R2.64], RZ ;  /* 0x000000ff02001986 */ /* 0x0017e8000c101b0a */
[----:B------:R3:W-:Y:S04]  /*0460*/  @P1 STG.E.64 desc[UR10][R2.64+0x8], RZ ;  /* 0x000008ff02001986 */ /* 0x0007e8000c101b0a */
[----:B------:R3:W-:Y:S04]  /*0470*/  @P1 STG.E.64 desc[UR10][R2.64+0x10], RZ ;  /* 0x000010ff02001986 */ /* 0x0007e8000c101b0a */
[----:B------:R3:W-:Y:S01]  /*0480*/  @P1 STG.E.64 desc[UR10][R2.64+0x18], RZ ;  /* 0x000018ff02001986 */ /* 0x0007e2000c101b0a */
[----:B------:R-:W-:Y:S05]  /*0490*/  @!P2 BRA `(.L_x_0) ;  /* 0x00000000001ca947 */ /* 0x000fea0003800000 */
[----:B------:R-:W-:-:S05]  /*04a0*/  UMOV UR4, URZ ;  /* 0x000000ff00047c82 */ /* 0x000fca0008000000 */
.L_x_4:
[----:B---3--:R-:W-:Y:S01]  /*04b0*/  IMAD.WIDE.U32 R2, R5, 0x8, R28 ;  /* 0x0000000805027825 */ /* 0x008fe200078e001c */
[----:B------:R-:W-:-:S03]  /*04c0*/  UIADD3 UR4, UPT, UPT, UR4, 0x1, URZ ;  /* 0x0000000104047890 */ /* 0x000fc6000fffe0ff */
[----:B------:R-:W-:Y:S01]  /*04d0*/  VIADD R5, R5, 0x1 ;  /* 0x0000000105057836 */ /* 0x000fe20000000000 */
[----:B------:R4:W-:Y:S02]  /*04e0*/  STG.E.64 desc[UR10][R2.64], RZ ;  /* 0x000000ff02007986 */ /* 0x0009e4000c101b0a */
[----:B------:R-:W-:-:S13]  /*04f0*/  ISETP.NE.AND P1, PT, R0, UR4, PT ;  /* 0x0000000400007c0c */ /* 0x000fda000bf25270 */
[----:B----4-:R-:W-:Y:S05]  /*0500*/  @P1 BRA `(.L_x_4) ;  /* 0xfffffffc00e81947 */ /* 0x010fea000383ffff */
.L_x_0:
[----:B------:R-:W1:Y:S01]  /*0510*/  LDCU.64 UR6, c[0x0][0x388] ;  /* 0x00007100ff0677ac */ /* 0x000e620008000a00 */
[----:B------:R-:W-:Y:S01]  /*0520*/  CS2R R22, SRZ ;  /* 0x0000000000167805 */ /* 0x000fe2000001ff00 */
[----:B------:R-:W-:Y:S01]  /*0530*/  UISETP.GE.AND UP0, UPT, UR5, 0x1, UPT ;  /* 0x000000010500788c */ /* 0x000fe2000bf06270 */
[----:B-123--:R-:W-:Y:S02]  /*0540*/  IMAD R3, R7, UR6, RZ ;  /* 0x0000000607037c24 */ /* 0x00efe4000f8e02ff */
[----:B------:R-:W-:-:S04]  /*0550*/  IMAD.WIDE.U32 R24, R8, UR6, RZ ;  /* 0x0000000608187c25 */ /* 0x000fc8000f8e00ff */
[----:B------:R-:W-:-:S05]  /*0560*/  IMAD R3, R8, UR7, R3 ;  /* 0x0000000708037c24 */ /* 0x000fca000f8e0203 */
[----:B------:R-:W-:Y:S01]  /*0570*/  IADD3 R21, PT, PT, R25, R3, RZ ;  /* 0x0000000319157210 */ /* 0x000fe20007ffe0ff */
[----:B------:R-:W-:Y:S06]  /*0580*/  BRA.U !UP0, `(.L_x_5) ;  /* 0x00000031087c7547 */ /* 0x000fec000b800000 */
[----:B------:R-:W1:Y:S02]  /*0590*/  LDC.64 R18, c[0x0][0x3b8] ;  /* 0x0000ee00ff127b82 */ /* 0x000e640000000a00 */
[----:B-1----:R-:W-:-:S08]  /*05a0*/  DMUL R18, R18, R18 ;  /* 0x0000001212127228 */ /* 0x002fd00000000000 */
[----:B------:R-:W-:Y:S01]  /*05b0*/  DADD R16, R18, R18 ;  /* 0x0000000012107229 */ /* 0x000fe20000000012 */
[----:B------:R-:W-:Y:S10]  /*05c0*/  @!P0 BRA `(.L_x_6) ;  /* 0x00000020008c8947 */ /* 0x000ff40003800000 */
[C---:B------:R-:W-:Y:S02]  /*05d0*/  LOP3.LUT R5, R9.reuse, 0xf, RZ, 0xc0, !PT ;  /* 0x0000000f09057812 */ /* 0x040fe400078ec0ff */
[----:B------:R-:W-:Y:S02]  /*05e0*/  CS2R R22, SRZ ;  /* 0x0000000000167805 */ /* 0x000fe4000001ff00 */
[C---:B------:R-:W-:Y:S01]  /*05f0*/  LOP3.LUT R4, R9.reuse, 0x7, RZ, 0xc0, !PT ;  /* 0x0000000709047812 */ /* 0x040fe200078ec0ff */
[----:B------:R-:W-:Y:S01]  /*0600*/  UMOV UR4, URZ ;  /* 0x000000ff00047c82 */ /* 0x000fe20008000000 */
[----:B------:R-:W-:-:S07]  /*0610*/  LOP3.LUT R3, R9, 0x3, RZ, 0xc0, !PT ;  /* 0x0000000309037812 */ /* 0x000fce00078ec0ff */
.L_x_51:
[----:B------:R-:W-:Y:S01]  /*0620*/  ISETP.GE.U32.AND P0, PT, R6, 0x3, PT ;  /* 0x000000030600780c */ /* 0x000fe20003f06070 */
[----:B------:R-:W-:Y:S01]  /*0630*/  IMAD.MOV.U32 R9, RZ, RZ, RZ ;  /* 0x000000ffff097224 */ /* 0x000fe200078e00ff */
[----:B01-3--:R-:W-:-:S11]  /*0640*/  CS2R R32, SRZ ;  /* 0x0000000000207805 */ /* 0x00bfd6000001ff00 */
[----:B--2-4-:R-:W-:Y:S05]  /*0650*/  @!P0 BRA `(.L_x_7) ;  /* 0x0000000800608947 */ /* 0x014fea0003800000 */
[----:B------:R-:W1:Y:S01]  /*0660*/  LDC.64 R10, c[0x0][0x380] ;  /* 0x0000e000ff0a7b82 */ /* 0x000e620000000a00 */
[----:B------:R-:W2:Y:S01]  /*0670*/  LDCU.64 UR6, c[0x0][0x390] ;  /* 0x00007200ff0677ac */ /* 0x000ea20008000a00 */
[----:B------:R-:W-:Y:S01]  /*0680*/  CS2R R32, SRZ ;  /* 0x0000000000207805 */ /* 0x000fe2000001ff00 */
[----:B------:R-:W2:Y:S01]  /*0690*/  LDCU.64 UR8, c[0x0][0x398] ;  /* 0x00007300ff0877ac */ /* 0x000ea20008000a00 */
[----:B------:R-:W1:Y:S01]  /*06a0*/  LDCU.64 UR12, c[0x0][0x388] ;  /* 0x00007100ff0c77ac */ /* 0x000e620008000a00 */
[----:B------:R-:W3:Y:S01]  /*06b0*/  LDCU UR5, c[0x0][0x3b4] ;  /* 0x00007680ff0577ac */ /* 0x000ee20008000800 */
[----:B--2---:R-:W-:-:S04]  /*06c0*/  UIMAD.WIDE.U32 UR6, UR4, UR8, UR6 ;  /* 0x00000008040672a5 */ /* 0x004fc8000f8e0006 */
[----:B------:R-:W-:Y:S01]  /*06d0*/  UIMAD UR7, UR4, UR9, UR7 ;  /* 0x00000009040772a4 */ /* 0x000fe2000f8e0207 */
[----:B-1----:R-:W-:Y:S01]  /*06e0*/  IMAD.WIDE.U32 R10, R8, UR12, R10 ;  /* 0x0000000c080a7c25 */ /* 0x002fe2000f8e000a */
[----:B------:R-:W-:Y:S02]  /*06f0*/  UIADD3 UR6, UP0, UPT, UR6, 0x10, URZ ;  /* 0x0000001006067890 */ /* 0x000fe4000ff1e0ff */
[----:B---3--:R-:W-:Y:S01]  /*0700*/  ULOP3.LUT UR5, UR5, 0x7ffffffc, URZ, 0xc0, !UPT ;  /* 0x7ffffffc05057892 */ /* 0x008fe2000f8ec0ff */
[----:B------:R-:W-:Y:S01]  /*0710*/  IMAD R9, R7, UR12, RZ ;  /* 0x0000000c07097c24 */ /* 0x000fe2000f8e02ff */
[----:B------:R-:W-:Y:S01]  /*0720*/  UIADD3.X UR7, UPT, UPT, URZ, UR7, URZ, UP0, !UPT ;  /* 0x00000007ff077290 */ /* 0x000fe200087fe4ff */
[----:B------:R-:W-:Y:S01]  /*0730*/  IADD3 R14, P0, PT, R10, 0x10, RZ ;  /* 0x000000100a0e7810 */ /* 0x000fe20007f1e0ff */
[----:B------:R-:W-:Y:S01]  /*0740*/  IMAD.U32 R12, RZ, RZ, UR6 ;  /* 0x00000006ff0c7e24 */ /* 0x000fe2000f8e00ff */
[----:B------:R-:W-:Y:S01]  /*0750*/  UIADD3 UR5, UPT, UPT, -UR5, URZ, URZ ;  /* 0x000000ff05057290 */ /* 0x000fe2000fffe1ff */
[----:B------:R-:W-:-:S02]  /*0760*/  IMAD R9, R8, UR13, R9 ;  /* 0x0000000d08097c24 */ /* 0x000fc4000f8e0209 */
[----:B------:R-:W-:Y:S02]  /*0770*/  IMAD.U32 R13, RZ, RZ, UR7 ;  /* 0x00000007ff0d7e24 */ /* 0x000fe4000f8e00ff */
[----:B------:R-:W-:-:S07]  /*0780*/  IMAD.X R15, R9, 0x1, R11, P0 ;  /* 0x00000001090f7824 */ /* 0x000fce00000e060b */
.L_x_24:
[----:B0-----:R-:W2:Y:S04]  /*0790*/  LDG.E.64 R38, desc[UR10][R14.64+-0x10] ;  /* 0xfffff00a0e267981 */ /* 0x001ea8000c1e1b00 */
[----:B------:R-:W2:Y:S01]  /*07a0*/  LDG.E.64 R10, desc[UR10][R12.64+-0x10] ;  /* 0xfffff00a0c0a7981 */ /* 0x000ea2000c1e1b00 */
[----:B------:R-:W-:Y:S01]  /*07b0*/  BSSY.RECONVERGENT B0, `(.L_x_8) ;  /* 0x0000007000007945 */ /* 0x000fe20003800200 */
[----:B------:R-:W-:Y:S01]  /*07c0*/  MOV R9, 0x820 ;  /* 0x0000082000097802 */ /* 0x000fe20000000f00 */
[----:B--2---:R-:W-:-:S08]  /*07d0*/  DADD R38, R38, -R10 ;  /* 0x0000000026267229 */ /* 0x004fd0000000080a */
[----:B------:R-:W-:-:S10]  /*07e0*/  DADD R10, -RZ, |R38| ;  /* 0x00000000ff0a7229 */ /* 0x000fd40000000526 */
[----:B------:R-:W-:Y:S02]  /*07f0*/  IMAD.MOV.U32 R2, RZ, RZ, R10 ;  /* 0x000000ffff027224 */ /* 0x000fe400078e000a */
[----:B------:R-:W-:-:S07]  /*0800*/  IMAD.MOV.U32 R0, RZ, RZ, R11 ;  /* 0x000000ffff007224 */ /* 0x000fce00078e000b */
[----:B------:R-:W-:Y:S05]  /*0810*/  CALL.REL.NOINC `($_Z9meanShiftPdmS_mS_miid$__internal_accurate_pow) ;  /* 0x0000007000407944 */ /* 0x000fea0003c00000 */
[----:B------:R-:W-:Y:S05]  /*0820*/  BSYNC.RECONVERGENT B0 ;  /* 0x0000000000007941 */ /* 0x000fea0003800200 */
.L_x_8:
[C---:B------:R-:W-:Y:S01]  /*0830*/  DADD R10, R38.reuse, 2 ;  /* 0x40000000260a7429 */ /* 0x040fe20000000000 */
[----:B------:R-:W-:Y:S01]  /*0840*/  BSSY.RECONVERGENT B0, `(.L_x_9) ;  /* 0x000000f000007945 */ /* 0x000fe20003800200 */
[----:B------:R-:W-:-:S08]  /*0850*/  DSETP.NEU.AND P0, PT, R38, RZ, PT ;  /* 0x000000ff2600722a */ /* 0x000fd00003f0d000 */
[----:B------:R-:W-:Y:S02]  /*0860*/  LOP3.LUT R10, R11, 0x7ff00000, RZ, 0xc0, !PT ;  /* 0x7ff000000b0a7812 */ /* 0x000fe400078ec0ff */
[----:B------:R-:W-:Y:S02]  /*0870*/  FSEL R11, R0, RZ, P0 ;  /* 0x000000ff000b7208 */ /* 0x000fe40000000000 */
[----:B------:R-:W-:Y:S02]  /*0880*/  ISETP.NE.AND P1, PT, R10, 0x7ff00000, PT ;  /* 0x7ff000000a00780c */ /* 0x000fe40003f25270 */
[----:B------:R-:W-:-:S11]  /*0890*/  FSEL R10, R2, RZ, P0 ;  /* 0x000000ff020a7208 */ /* 0x000fd60000000000 */
[----:B------:R-:W-:Y:S05]  /*08a0*/  @P1 BRA `(.L_x_10) ;  /* 0x0000000000201947 */ /* 0x000fea0003800000 */
[----:B------:R-:W-:-:S14]  /*08b0*/  DSETP.NAN.AND P0, PT, R38, R38, PT ;  /* 0x000000262600722a */ /* 0x000fdc0003f08000 */
[----:B------:R-:W-:Y:S05]  /*08c0*/  @P0 BRA `(.L_x_11) ;  /* 0x0000000000140947 */ /* 0x000fea0003800000 */
[----:B------:R-:W-:-:S14]  /*08d0*/  DSETP.NEU.AND P0, PT, |R38|, +INF , PT ;  /* 0x7ff000002600742a */ /* 0x000fdc0003f0d200 */
[----:B------:R-:W-:Y:S05]  /*08e0*/  @P0 BRA `(.L_x_10) ;  /* 0x0000000000100947 */ /* 0x000fea0003800000 */
[----:B------:R-:W-:Y:S02]  /*08f0*/  IMAD.MOV.U32 R10, RZ, RZ, 0x0 ;  /* 0x00000000ff0a7424 */ /* 0x000fe400078e00ff */
[----:B------:R-:W-:Y:S01]  /*0900*/  IMAD.MOV.U32 R11, RZ, RZ, 0x7ff00000 ;  /* 0x7ff00000ff0b7424 */ /* 0x000fe200078e00ff */
[----:B------:R-:W-:Y:S06]  /*0910*/  BRA `(.L_x_10) ;  /* 0x0000000000047947 */ /* 0x000fec0003800000 */
.L_x_11:
[----:B------:R-:W-:-:S11]  /*0920*/  DADD R10, R38, 2 ;  /* 0x40000000260a7429 */ /* 0x000fd60000000000 */
.L_x_10:
[----:B------:R-:W-:Y:S05]  /*0930*/  BSYNC.RECONVERGENT B0 ;  /* 0x0000000000007941 */ /* 0x000fea0003800200 */
.L_x_9:
[----:B------:R-:W2:Y:S04]  /*0940*/  LDG.E.64 R36, desc[UR10][R14.64+-0x8] ;  /* 0xfffff80a0e247981 */ /* 0x000ea8000c1e1b00 */
[----:B------:R-:W2:Y:S01]  /*0950*/  LDG.E.64 R34, desc[UR10][R12.64+-0x8] ;  /* 0xfffff80a0c227981 */ /* 0x000ea2000c1e1b00 */
[----:B------:R-:W-:Y:S01]  /*0960*/  DSETP.NEU.AND P0, PT, R38, 1, PT ;  /* 0x3ff000002600742a */ /* 0x000fe20003f0d000 */
[----:B------:R-:W-:Y:S01]  /*0970*/  BSSY.RECONVERGENT B0, `(.L_x_12) ;  /* 0x000000a000007945 */ /* 0x000fe20003800200 */
[----:B------:R-:W-:-:S04]  /*0980*/  MOV R9, 0xa10 ;  /* 0x00000a1000097802 */ /* 0x000fc80000000f00 */
[----:B------:R-:W-:Y:S02]  /*0990*/  FSEL R38, R10, RZ, P0 ;  /* 0x000000ff0a267208 */ /* 0x000fe40000000000 */
[----:B------:R-:W-:-:S06]  /*09a0*/  FSEL R39, R11, 1.875, P0 ;  /* 0x3ff000000b277808 */ /* 0x000fcc0000000000 */
[----:B------:R-:W-:Y:S02]  /*09b0*/  DADD R38, R32, R38 ;  /* 0x0000000020267229 */ /* 0x000fe40000000026 */
[----:B--2---:R-:W-:-:S08]  /*09c0*/  DADD R36, R36, -R34 ;  /* 0x0000000024247229 */ /* 0x004fd00000000822 */
[----:B------:R-:W-:-:S10]  /*09d0*/  DADD R34, -RZ, |R36| ;  /* 0x00000000ff227229 */ /* 0x000fd40000000524 */
[----:B------:R-:W-:Y:S01]  /*09e0*/  MOV R2, R34 ;  /* 0x0000002200027202 */ /* 0x000fe20000000f00 */
[----:B------:R-:W-:-:S07]  /*09f0*/  IMAD.MOV.U32 R0, RZ, RZ, R35 ;  /* 0x000000ffff007224 */ /* 0x000fce00078e0023 */
[----:B------:R-:W-:Y:S05]  /*0a00*/  CALL.REL.NOINC `($_Z9meanShiftPdmS_mS_miid$__internal_accurate_pow) ;  /* 0x0000006c00c47944 */ /* 0x000fea0003c00000 */
[----:B------:R-:W-:Y:S05]  /*0a10*/  BSYNC.RECONVERGENT B0 ;  /* 0x0000000000007941 */ /* 0x000fea0003800200 */
.L_x_12:
        /* <DEDUP_REMOVED lines=15> */
.L_x_15:
[----:B------:R-:W-:-:S11]  /*0b10*/  DADD R10, R36, 2 ;  /* 0x40000000240a7429 */ /* 0x000fd60000000000 */
.L_x_14:
[----:B------:R-:W-:Y:S05]  /*0b20*/  BSYNC.RECONVERGENT B0 ;  /* 0x0000000000007941 */ /* 0x000fea0003800200 */
.L_x_13:
        /* <DEDUP_REMOVED lines=10> */
[----:B------:R-:W-:Y:S02]  /*0bd0*/  IMAD.MOV.U32 R2, RZ, RZ, R34 ;  /* 0x000000ffff027224 */ /* 0x000fe400078e0022 */
[----:B------:R-:W-:-:S07]  /*0be0*/  IMAD.MOV.U32 R0, RZ, RZ, R35 ;  /* 0x000000ffff007224 */ /* 0x000fce00078e0023 */
[----:B------:R-:W-:Y:S05]  /*0bf0*/  CALL.REL.NOINC `($_Z9meanShiftPdmS_mS_miid$__internal_accurate_pow) ;  /* 0x0000006c00487944 */ /* 0x000fea0003c00000 */
[----:B------:R-:W-:Y:S05]  /*0c00*/  BSYNC.RECONVERGENT B0 ;  /* 0x0000000000007941 */ /* 0x000fea0003800200 */
.L_x_16:
        /* <DEDUP_REMOVED lines=15> */
.L_x_19:
[----:B------:R-:W-:-:S11]  /*0d00*/  DADD R10, R32, 2 ;  /* 0x40000000200a7429 */ /* 0x000fd60000000000 */
.L_x_18:
[----:B------:R-:W-:Y:S05]  /*0d10*/  BSYNC.RECONVERGENT B0 ;  /* 0x0000000000007941 */ /* 0x000fea0003800200 */
.L_x_17:
        /* <DEDUP_REMOVED lines=10> */
[----:B------:R-:W-:Y:S01]  /*0dc0*/  IMAD.MOV.U32 R2, RZ, RZ, R32 ;  /* 0x000000ffff027224 */ /* 0x000fe200078e0020 */
[----:B------:R-:W-:-:S07]  /*0dd0*/  MOV R0, R33 ;  /* 0x0000002100007202 */ /* 0x000fce0000000f00 */
[----:B------:R-:W-:Y:S05]  /*0de0*/  CALL.REL.NOINC `($_Z9meanShiftPdmS_mS_miid$__internal_accurate_pow) ;  /* 0x0000006800cc7944 */ /* 0x000fea0003c00000 */
[----:B------:R-:W-:Y:S05]  /*0df0*/  BSYNC.RECONVERGENT B0 ;  /* 0x0000000000007941 */ /* 0x000fea0003800200 */
.L_x_20:
        /* <DEDUP_REMOVED lines=15> */
.L_x_23:
[----:B------:R-:W-:-:S11]  /*0ef0*/  DADD R10, R38, 2 ;  /* 0x40000000260a7429 */ /* 0x000fd60000000000 */
.L_x_22:
[----:B------:R-:W-:Y:S05]  /*0f00*/  BSYNC.RECONVERGENT B0 ;  /* 0x0000000000007941 */ /* 0x000fea0003800200 */
.L_x_21:
[----:B------:R-:W-:Y:S01]  /*0f10*/  UIADD3 UR5, UPT, UPT, UR5, 0x4, URZ ;  /* 0x0000000405057890 */ /* 0x000fe2000fffe0ff */
[----:B------:R-:W-:Y:S01]  /*0f20*/  DSETP.NEU.AND P0, PT, R38, 1, PT ;  /* 0x3ff000002600742a */ /* 0x000fe20003f0d000 */
[----:B------:R-:W-:Y:S02]  /*0f30*/  IADD3 R12, P1, PT, R12, 0x20, RZ ;  /* 0x000000200c0c7810 */ /* 0x000fe40007f3e0ff */
[----:B------:R-:W-:-:S03]  /*0f40*/  UISETP.NE.AND UP0, UPT, UR5, URZ, UPT ;  /* 0x000000ff0500728c */ /* 0x000fc6000bf05270 */
[----:B------:R-:W-:Y:S01]  /*0f50*/  FSEL R32, R10, RZ, P0 ;  /* 0x000000ff0a207208 */ /* 0x000fe20000000000 */
[----:B------:R-:W-:Y:S01]  /*0f60*/  IMAD.X R13, RZ, RZ, R13, P1 ;  /* 0x000000ffff0d7224 */ /* 0x000fe200008e060d */
[----:B------:R-:W-:Y:S02]  /*0f70*/  FSEL R33, R11, 1.875, P0 ;  /* 0x3ff000000b217808 */ /* 0x000fe40000000000 */
[----:B------:R-:W-:-:S04]  /*0f80*/  IADD3 R14, P0, PT, R14, 0x20, RZ ;  /* 0x000000200e0e7810 */ /* 0x000fc80007f1e0ff */
[----:B------:R-:W-:Y:S01]  /*0f90*/  DADD R32, R36, R32 ;  /* 0x0000000024207229 */ /* 0x000fe20000000020 */
[----:B------:R-:W-:Y:S01]  /*0fa0*/  IMAD.X R15, RZ, RZ, R15, P0 ;  /* 0x000000ffff0f7224 */ /* 0x000fe200000e060f */
[----:B------:R-:W-:Y:S09]  /*0fb0*/  BRA.U UP0, `(.L_x_24) ;  /* 0xfffffff500f47547 */ /* 0x000ff2000b83ffff */
[----:B------:R-:W0:Y:S02]  /*0fc0*/  LDC R9, c[0x0][0x3b4] ;  /* 0x0000ed00ff097b82 */ /* 0x000e240000000800 */
[----:B0-----:R-:W-:-:S07]  /*0fd0*/  LOP3.LUT R9, R9, 0x7ffffffc, RZ, 0xc0, !PT ;  /* 0x7ffffffc09097812 */ /* 0x001fce00078ec0ff */
.L_x_7:
[----:B------:R-:W1:Y:S01]  /*0fe0*/  LDC.64 R10, c[0x0][0x390] ;  /* 0x0000e400ff0a7b82 */ /* 0x000e620000000a00 */
[----:B------:R-:W-:-:S07]  /*0ff0*/  ISETP.NE.AND P1, PT, R3, RZ, PT ;  /* 0x000000ff0300720c */ /* 0x000fce0003f25270 */
[----:B------:R-:W1:Y:S02]  /*1000*/  LDC.64 R12, c[0x0][0x398] ;  /* 0x0000e600ff0c7b82 */ /* 0x000e640000000a00 */
[----:B-1----:R-:W-:-:S04]  /*1010*/  IMAD.WIDE.U32 R36, R12, UR4, R10 ;  /* 0x000000040c247c25 */ /* 0x002fc8000f8e000a */
[----:B------:R-:W-:Y:S01]  /*1020*/  IMAD R37, R13, UR4, R37 ;  /* 0x000000040d257c24 */ /* 0x000fe2000f8e0225 */
[----:B------:R-:W-:Y:S06]  /*1030*/  @!P1 BRA `(.L_x_25) ;  /* 0x0000000400a49947 */ /* 0x000fec0003800000 */
[----:B------:R-:W1:Y:S01]  /*1040*/  LDC.64 R10, c[0x0][0x380] ;  /* 0x0000e000ff0a7b82 */ /* 0x000e620000000a00 */
[----:B------:R-:W2:Y:S02]  /*1050*/  LDCU.64 UR6, c[0x0][0x388] ;  /* 0x00007100ff0677ac */ /* 0x000ea40008000a00 */
[----:B--2---:R-:W-:-:S04]  /*1060*/  IMAD R15, R7, UR6, RZ ;  /* 0x00000006070f7c24 */ /* 0x004fc8000f8e02ff */
[C---:B------:R-:W-:Y:S02]  /*1070*/  IMAD R15, R8.reuse, UR7, R15 ;  /* 0x00000007080f7c24 */ /* 0x040fe4000f8e020f */
[----:B-1----:R-:W-:-:S04]  /*1080*/  IMAD.WIDE.U32 R12, R8, UR6, R10 ;  /* 0x00000006080c7c25 */ /* 0x002fc8000f8e000a */
[----:B------:R-:W-:Y:S02]  /*1090*/  IMAD.IADD R13, R15, 0x1, R13 ;  /* 0x000000010f0d7824 */ /* 0x000fe400078e020d */
[----:B------:R-:W-:-:S04]  /*10a0*/  IMAD.WIDE.U32 R14, R9, 0x8, R36 ;  /* 0x00000008090e7825 */ /* 0x000fc800078e0024 */
[----:B------:R-:W-:Y:S01]  /*10b0*/  IMAD.WIDE.U32 R12, R9, 0x8, R12 ;  /* 0x00000008090c7825 */ /* 0x000fe200078e000c */
        /* <DEDUP_REMOVED lines=10> */
.L_x_26:
        /* <DEDUP_REMOVED lines=12> */
[----:B------:R-:W-:Y:S01]  /*1220*/  IMAD.MOV.U32 R10, RZ, RZ, 0x0 ;  /* 0x00000000ff0a7424 */ /* 0x000fe200078e00ff */
[----:B------:R-:W-:Y:S01]  /*1230*/  MOV R11, 0x7ff00000 ;  /* 0x7ff00000000b7802 */ /* 0x000fe20000000f00 */
[----:B------:R-:W-:Y:S06]  /*1240*/  BRA `(.L_x_28) ;  /* 0x0000000000047947 */ /* 0x000fec0003800000 */
.L_x_29:
[----:B------:R-:W-:-:S11]  /*1250*/  DADD R10, R38, 2 ;  /* 0x40000000260a7429 */ /* 0x000fd60000000000 */
.L_x_28:
[----:B------:R-:W-:Y:S05]  /*1260*/  BSYNC.RECONVERGENT B0 ;  /* 0x0000000000007941 */ /* 0x000fea0003800200 */
.L_x_27:
[----:B------:R-:W-:-:S06]  /*1270*/  DSETP.NEU.AND P0, PT, R38, 1, PT ;  /* 0x3ff000002600742a */ /* 0x000fcc0003f0d000 */
[----:B------:R-:W-:Y:S02]  /*1280*/  FSEL R10, R10, RZ, P0 ;  /* 0x000000ff0a0a7208 */ /* 0x000fe40000000000 */
[----:B------:R-:W-:Y:S02]  /*1290*/  FSEL R11, R11, 1.875, P0 ;  /* 0x3ff000000b0b7808 */ /* 0x000fe40000000000 */
[----:B------:R-:W-:-:S04]  /*12a0*/  ISETP.NE.AND P0, PT, R3, 0x1, PT ;  /* 0x000000010300780c */ /* 0x000fc80003f05270 */
[----:B------:R-:W-:-:S09]  /*12b0*/  DADD R32, R32, R10 ;  /* 0x0000000020207229 */ /* 0x000fd2000000000a */
[----:B------:R-:W-:Y:S05]  /*12c0*/  @!P0 BRA `(.L_x_25) ;  /* 0x0000000400008947 */ /* 0x000fea0003800000 */
[----:B------:R-:W2:Y:S04]  /*12d0*/  LDG.E.64 R38, desc[UR10][R12.64+0x8] ;  /* 0x0000080a0c267981 */ /* 0x000ea8000c1e1b00 */
        /* <DEDUP_REMOVED lines=9> */
.L_x_30:
        /* <DEDUP_REMOVED lines=15> */
.L_x_33:
[----:B------:R-:W-:-:S11]  /*1460*/  DADD R10, R38, 2 ;  /* 0x40000000260a7429 */ /* 0x000fd60000000000 */
.L_x_32:
[----:B------:R-:W-:Y:S05]  /*1470*/  BSYNC.RECONVERGENT B0 ;  /* 0x0000000000007941 */ /* 0x000fea0003800200 */
.L_x_31:
        /* <DEDUP_REMOVED lines=16> */
.L_x_34:
        /* <DEDUP_REMOVED lines=15> */
.L_x_37:
[----:B------:R-:W-:-:S11]  /*1670*/  DADD R10, R12, 2 ;  /* 0x400000000c0a7429 */ /* 0x000fd60000000000 */
.L_x_36:
[----:B------:R-:W-:Y:S05]  /*1680*/  BSYNC.RECONVERGENT B0 ;  /* 0x0000000000007941 */ /* 0x000fea0003800200 */
.L_x_35:
[----:B------:R-:W-:-:S06]  /*1690*/  DSETP.NEU.AND P0, PT, R12, 1, PT ;  /* 0x3ff000000c00742a */ /* 0x000fcc0003f0d000 */
[----:B------:R-:W-:Y:S02]  /*16a0*/  FSEL R10, R10, RZ, P0 ;  /* 0x000000ff0a0a7208 */ /* 0x000fe40000000000 */
[----:B------:R-:W-:-:S06]  /*16b0*/  FSEL R11, R11, 1.875, P0 ;  /* 0x3ff000000b0b7808 */ /* 0x000fcc0000000000 */
[----:B------:R-:W-:-:S11]  /*16c0*/  DADD R32, R32, R10 ;  /* 0x0000000020207229 */ /* 0x000fd6000000000a */
.L_x_25:
[----:B------:R-:W1:Y:S01]  /*16d0*/  MUFU.RSQ64H R11, R33 ;  /* 0x00000021000b7308 */ /* 0x000e620000001c00 */
[----:B------:R-:W-:Y:S01]  /*16e0*/  IADD3 R10, PT, PT, R33, -0x3500000, RZ ;  /* 0xfcb00000210a7810 */ /* 0x000fe20007ffe0ff */
[----:B------:R-:W-:Y:S01]  /*16f0*/  IMAD.MOV.U32 R14, RZ, RZ, 0x0 ;  /* 0x00000000ff0e7424 */ /* 0x000fe200078e00ff */
[----:B------:R-:W-:Y:S01]  /*1700*/  BSSY.RECONVERGENT B0, `(.L_x_38) ;  /* 0x0000012000007945 */ /* 0x000fe20003800200 */
[----:B------:R-:W-:Y:S01]  /*1710*/  IMAD.MOV.U32 R15, RZ, RZ, 0x3fd80000 ;  /* 0x3fd80000ff0f7424 */ /* 0x000fe200078e00ff */
[----:B------:R-:W-:Y:S02]  /*1720*/  ISETP.GE.U32.AND P0, PT, R10, 0x7ca00000, PT ;  /* 0x7ca000000a00780c */ /* 0x000fe40003f06070 */
[----:B-1----:R-:W-:-:S08]  /*1730*/  DMUL R12, R10, R10 ;  /* 0x0000000a0a0c7228 */ /* 0x002fd00000000000 */
[----:B------:R-:W-:-:S08]  /*1740*/  DFMA R12, -R12, R32, 1 ;  /* 0x3ff000000c0c742b */ /* 0x000fd00000000120 */
[----:B------:R-:W-:Y:S02]  /*1750*/  DFMA R14, R12, R14, 0.5 ;  /* 0x3fe000000c0e742b */ /* 0x000fe4000000000e */
[----:B------:R-:W-:-:S08]  /*1760*/  DMUL R12, R10, R12 ;  /* 0x0000000c0a0c7228 */ /* 0x000fd00000000000 */
[----:B------:R-:W-:-:S08]  /*1770*/  DFMA R40, R14, R12, R10 ;  /* 0x0000000c0e28722b */ /* 0x000fd0000000000a */
[----:B------:R-:W-:Y:S02]  /*1780*/  DMUL R12, R40, R32 ;  /* 0x00000020280c7228 */ /* 0x000fe40000000000 */
[----:B------:R-:W-:Y:S02]  /*1790*/  VIADD R39, R41, 0xfff00000 ;  /* 0xfff0000029277836 */ /* 0x000fe40000000000 */
[----:B------:R-:W-:-:S04]  /*17a0*/  IMAD.MOV.U32 R38, RZ, RZ, R40 ;  /* 0x000000ffff267224 */ /* 0x000fc800078e0028 */
[----:B------:R-:W-:-:S08]  /*17b0*/  DFMA R14, R12, -R12, R32 ;  /* 0x8000000c0c0e722b */ /* 0x000fd00000000020 */
[----:B------:R-:W-:Y:S01]  /*17c0*/  DFMA R34, R14, R38, R12 ;  /* 0x000000260e22722b */ /* 0x000fe2000000000c */
[----:B------:R-:W-:Y:S10]  /*17d0*/  @!P0 BRA `(.L_x_39) ;  /* 0x0000000000108947 */ /* 0x000ff40003800000 */
[----:B------:R-:W-:Y:S01]  /*17e0*/  IMAD.MOV.U32 R34, RZ, RZ, R32 ;  /* 0x000000ffff227224 */ /* 0x000fe200078e0020 */
[----:B------:R-:W-:Y:S01]  /*17f0*/  MOV R0, 0x1820 ;  /* 0x0000182000007802 */ /* 0x000fe20000000f00 */
[----:B------:R-:W-:-:S07]  /*1800*/  IMAD.MOV.U32 R35, RZ, RZ, R33 ;  /* 0x000000ffff237224 */ /* 0x000fce00078e0021 */
[----:B0-----:R-:W-:Y:S05]  /*1810*/  CALL.REL.NOINC `($__internal_1_$__cuda_sm20_dsqrt_rn_f64_mediumpath_v1) ;  /* 0x0000005c008c7944 */ /* 0x001fea0003c00000 */
.L_x_39:
[----:B0-----:R-:W-:Y:S05]  /*1820*/  BSYNC.RECONVERGENT B0 ;  /* 0x0000000000007941 */ /* 0x001fea0003800200 */
.L_x_38:
[----:B------:R-:W-:Y:S01]  /*1830*/  DSETP.GT.AND P0, PT, R34, R18, PT ;  /* 0x000000122200722a */ /* 0x000fe20003f04000 */
[----:B------:R-:W-:-:S13]  /*1840*/  BSSY.RECONVERGENT B1, `(.L_x_40) ;  /* 0x00000f6000017945 */ /* 0x000fda0003800200 */
[----:B------:R-:W-:Y:S05]  /*1850*/  @P0 BRA `(.L_x_41) ;  /* 0x0000000c00d00947 */ /* 0x000fea0003800000 */
[----:B------:R-:W0:Y:S01]  /*1860*/  MUFU.RCP64H R11, R17 ;  /* 0x00000011000b7308 */ /* 0x000e220000001800 */
[----:B------:R-:W-:Y:S01]  /*1870*/  IMAD.MOV.U32 R10, RZ, RZ, 0x1 ;  /* 0x00000001ff0a7424 */ /* 0x000fe200078e00ff */
[----:B------:R-:W-:Y:S05]  /*1880*/  BSSY.RECONVERGENT B2, `(.L_x_42) ;  /* 0x0000012000027945 */ /* 0x000fea0003800200 */
[----:B0-----:R-:W-:-:S08]  /*1890*/  DFMA R12, -R16, R10, 1 ;  /* 0x3ff00000100c742b */ /* 0x001fd0000000010a */
[----:B------:R-:W-:-:S08]  /*18a0*/  DFMA R12, R12, R12, R12 ;  /* 0x0000000c0c0c722b */ /* 0x000fd0000000000c */
[----:B------:R-:W-:-:S08]  /*18b0*/  DFMA R12, R10, R12, R10 ;  /* 0x0000000c0a0c722b */ /* 0x000fd0000000000a */
[----:B------:R-:W-:-:S08]  /*18c0*/  DFMA R10, -R16, R12, 1 ;  /* 0x3ff00000100a742b */ /* 0x000fd0000000010c */
[----:B------:R-:W-:-:S08]  /*18d0*/  DFMA R10, R12, R10, R12 ;  /* 0x0000000a0c0a722b */ /* 0x000fd0000000000c */
[----:B------:R-:W-:-:S08]  /*18e0*/  DMUL R12, R10, -R32 ;  /* 0x800000200a0c7228 */ /* 0x000fd00000000000 */
[----:B------:R-:W-:-:S08]  /*18f0*/  DFMA R14, -R16, R12, -R32 ;  /* 0x0000000c100e722b */ /* 0x000fd00000000920 */
[----:B------:R-:W-:Y:S02]  /*1900*/  DFMA R10, R10, R14, R12 ;  /* 0x0000000e0a0a722b */ /* 0x000fe4000000000c */
[----:B------:R-:W-:-:S08]  /*1910*/  DADD R14, -RZ, -R32 ;  /* 0x00000000ff0e7229 */ /* 0x000fd00000000920 */
[----:B------:R-:W-:Y:S02]  /*1920*/  FFMA R0, RZ, R17, R11 ;  /* 0x00000011ff007223 */ /* 0x000fe4000000000b */
[----:B------:R-:W-:-:S03]  /*1930*/  FSETP.GEU.AND P2, PT, |R15|, 6.5827683646048100446e-37, PT ;  /* 0x036000000f00780b */ /* 0x000fc60003f4e200 */
[----:B------:R-:W-:-:S13]  /*1940*/  FSETP.GT.AND P0, PT, |R0|, 1.469367938527859385e-39, PT ;  /* 0x001000000000780b */ /* 0x000fda0003f04200 */
[----:B------:R-:W-:Y:S05]  /*1950*/  @P0 BRA P2, `(.L_x_43) ;  /* 0x0000000000100947 */ /* 0x000fea0001000000 */
[----:B------:R-:W-:Y:S01]  /*1960*/  IMAD.MOV.U32 R32, RZ, RZ, R16 ;  /* 0x000000ffff207224 */ /* 0x000fe200078e0010 */
[----:B------:R-:W-:Y:S02]  /*1970*/  MOV R33, R17 ;  /* 0x0000001100217202 */ /* 0x000fe40000000f00 */
[----:B------:R-:W-:-:S07]  /*1980*/  MOV R0, 0x19a0 ;  /* 0x000019a000007802 */ /* 0x000fce0000000f00 */
[----:B------:R-:W-:Y:S05]  /*1990*/  CALL.REL.NOINC `($__internal_0_$__cuda_sm20_div_rn_f64_full) ;  /* 0x0000005400b47944 */ /* 0x000fea0003c00000 */
.L_x_43:
[----:B------:R-:W-:Y:S05]  /*19a0*/  BSYNC.RECONVERGENT B2 ;  /* 0x0000000000027941 */ /* 0x000fea0003800200 */
.L_x_42:
[----:B------:R-:W-:Y:S01]  /*19b0*/  IMAD.MOV.U32 R12, RZ, RZ, 0x652b82fe ;  /* 0x652b82feff0c7424 */ /* 0x000fe200078e00ff */
[----:B------:R-:W-:Y:S01]  /*19c0*/  UMOV UR6, 0xfefa39ef ;  /* 0xfefa39ef00067882 */ /* 0x000fe20000000000 */
[----:B------:R-:W-:Y:S01]  /*19d0*/  IMAD.MOV.U32 R13, RZ, RZ, 0x3ff71547 ;  /* 0x3ff71547ff0d7424 */ /* 0x000fe200078e00ff */
[----:B------:R-:W-:Y:S01]  /*19e0*/  UMOV UR7, 0x3fe62e42 ;  /* 0x3fe62e4200077882 */ /* 0x000fe20000000000 */
[----:B------:R-:W-:Y:S01]  /*19f0*/  FSETP.GEU.AND P3, PT, |R11|, 4.1917929649353027344, PT ;  /* 0x4086232b0b00780b */ /* 0x000fe20003f6e200 */
[----:B------:R-:W-:Y:S01]  /*1a00*/  BSSY.RECONVERGENT B0, `(.L_x_44) ;  /* 0x0000038000007945 */ /* 0x000fe20003800200 */
[----:B------:R-:W-:Y:S02]  /*1a10*/  ISETP.GE.U32.AND P0, PT, R6, 0xf, PT ;  /* 0x0000000f0600780c */ /* 0x000fe40003f06070 */
[----:B------:R-:W-:Y:S01]  /*1a20*/  DFMA R12, R10, R12, 6.75539944105574400000e+15 ;  /* 0x433800000a0c742b */ /* 0x000fe2000000000c */
[----:B------:R-:W-:-:S07]  /*1a30*/  ISETP.NE.AND P2, PT, R8, UR4, PT ;  /* 0x0000000408007c0c */ /* 0x000fce000bf45270 */
[----:B------:R-:W-:-:S08]  /*1a40*/  DADD R14, R12, -6.75539944105574400000e+15 ;  /* 0xc33800000c0e7429 */ /* 0x000fd00000000000 */
[----:B------:R-:W-:Y:S01]  /*1a50*/  DFMA R32, R14, -UR6, R10 ;  /* 0x800000060e207c2b */ /* 0x000fe2000800000a */
[----:B------:R-:W-:Y:S01]  /*1a60*/  UMOV UR6, 0x3b39803f ;  /* 0x3b39803f00067882 */ /* 0x000fe20000000000 */
[----:B------:R-:W-:-:S06]  /*1a70*/  UMOV UR7, 0x3c7abc9e ;  /* 0x3c7abc9e00077882 */ /* 0x000fcc0000000000 */
[----:B------:R-:W-:Y:S01]  /*1a80*/  DFMA R14, R14, -UR6, R32 ;  /* 0x800000060e0e7c2b */ /* 0x000fe20008000020 */
[----:B------:R-:W-:Y:S01]  /*1a90*/  UMOV UR6, 0x69ce2bdf ;  /* 0x69ce2bdf00067882 */ /* 0x000fe20000000000 */
[----:B------:R-:W-:Y:S01]  /*1aa0*/  IMAD.MOV.U32 R32, RZ, RZ, -0x35dec16 ;  /* 0xfca213eaff207424 */ /* 0x000fe200078e00ff */
[----:B------:R-:W-:Y:S01]  /*1ab0*/  UMOV UR7, 0x3e5ade15 ;  /* 0x3e5ade1500077882 */ /* 0x000fe20000000000 */
[----:B------:R-:W-:-:S06]  /*1ac0*/  IMAD.MOV.U32 R33, RZ, RZ, 0x3e928af3 ;  /* 0x3e928af3ff217424 */ /* 0x000fcc00078e00ff */
[----:B------:R-:W-:Y:S01]  /*1ad0*/  DFMA R32, R14, UR6, R32 ;  /* 0x000000060e207c2b */ /* 0x000fe20008000020 */
[----:B------:R-:W-:Y:S01]  /*1ae0*/  UMOV UR6, 0x62401315 ;  /* 0x6240131500067882 */ /* 0x000fe20000000000 */
[----:B------:R-:W-:-:S06]  /*1af0*/  UMOV UR7, 0x3ec71dee ;  /* 0x3ec71dee00077882 */ /* 0x000fcc0000000000 */
[----:B------:R-:W-:Y:S01]  /*1b00*/  DFMA R32, R14, R32, UR6 ;  /* 0x000000060e207e2b */ /* 0x000fe20008000020 */
        /* <DEDUP_REMOVED lines=20> */
[----:B------:R-:W-:-:S08]  /*1c50*/  DFMA R32, R14, R32, UR6 ;  /* 0x000000060e207e2b */ /* 0x000fd00008000020 */
[----:B------:R-:W-:-:S08]  /*1c60*/  DFMA R32, R14, R32, 1 ;  /* 0x3ff000000e20742b */ /* 0x000fd00000000020 */
[----:B------:R-:W-:-:S10]  /*1c70*/  DFMA R32, R14, R32, 1 ;  /* 0x3ff000000e20742b */ /* 0x000fd40000000020 */
[----:B------:R-:W-:Y:S02]  /*1c80*/  IMAD R15, R12, 0x100000, R33 ;  /* 0x001000000c0f7824 */ /* 0x000fe400078e0221 */
[----:B------:R-:W-:Y:S01]  /*1c90*/  IMAD.MOV.U32 R14, RZ, RZ, R32 ;  /* 0x000000ffff0e7224 */ /* 0x000fe200078e0020 */
[----:B------:R-:W-:Y:S06]  /*1ca0*/  @!P3 BRA `(.L_x_45) ;  /* 0x000000000034b947 */ /* 0x000fec0003800000 */
[----:B------:R-:W-:Y:S01]  /*1cb0*/  FSETP.GEU.AND P4, PT, |R11|, 4.2275390625, PT ;  /* 0x408748000b00780b */ /* 0x000fe20003f8e200 */
[C---:B------:R-:W-:Y:S02]  /*1cc0*/  DADD R14, R10.reuse, +INF ;  /* 0x7ff000000a0e7429 */ /* 0x040fe40000000000 */
[----:B------:R-:W-:-:S08]  /*1cd0*/  DSETP.GEU.AND P3, PT, R10, RZ, PT ;  /* 0x000000ff0a00722a */ /* 0x000fd00003f6e000 */
[----:B------:R-:W-:Y:S02]  /*1ce0*/  FSEL R14, R14, RZ, P3 ;  /* 0x000000ff0e0e7208 */ /* 0x000fe40001800000 */
[----:B------:R-:W-:Y:S02]  /*1cf0*/  @!P4 LEA.HI R0, R12, R12, RZ, 0x1 ;  /* 0x0000000c0c00c211 */ /* 0x000fe400078f08ff */
[----:B------:R-:W-:Y:S02]  /*1d00*/  @!P4 MOV R10, R32 ;  /* 0x00000020000ac202 */ /* 0x000fe40000000f00 */
[----:B------:R-:W-:Y:S02]  /*1d10*/  @!P4 SHF.R.S32.HI R11, RZ, 0x1, R0 ;  /* 0x00000001ff0bc819 */ /* 0x000fe40000011400 */
[----:B------:R-:W-:-:S03]  /*1d20*/  FSEL R15, R15, RZ, P3 ;  /* 0x000000ff0f0f7208 */ /* 0x000fc60001800000 */
[----:B------:R-:W-:Y:S02]  /*1d30*/  @!P4 IMAD.IADD R12, R12, 0x1, -R11 ;  /* 0x000000010c0cc824 */ /* 0x000fe400078e0a0b */
[----:B------:R-:W-:-:S03]  /*1d40*/  @!P4 IMAD R11, R11, 0x100000, R33 ;  /* 0x001000000b0bc824 */ /* 0x000fc600078e0221 */
[----:B------:R-:W-:Y:S01]  /*1d50*/  @!P4 LEA R13, R12, 0x3ff00000, 0x14 ;  /* 0x3ff000000c0dc811 */ /* 0x000fe200078ea0ff */
[----:B------:R-:W-:-:S06]  /*1d60*/  @!P4 IMAD.MOV.U32 R12, RZ, RZ, RZ ;  /* 0x000000ffff0cc224 */ /* 0x000fcc00078e00ff */
[----:B------:R-:W-:-:S11]  /*1d70*/  @!P4 DMUL R14, R10, R12 ;  /* 0x0000000c0a0ec228 */ /* 0x000fd60000000000 */
.L_x_45:
[----:B------:R-:W-:Y:S05]  /*1d80*/  BSYNC.RECONVERGENT B0 ;  /* 0x0000000000007941 */ /* 0x000fea0003800200 */
.L_x_44:
[----:B------:R-:W-:Y:S01]  /*1d90*/  FSEL R10, R14, RZ, P2 ;  /* 0x000000ff0e0a7208 */ /* 0x000fe20001000000 */
[----:B------:R-:W-:Y:S01]  /*1da0*/  IMAD.MOV.U32 R9, RZ, RZ, RZ ;  /* 0x000000ffff097224 */ /* 0x000fe200078e00ff */
[----:B------:R-:W-:Y:S01]  /*1db0*/  FSEL R11, R15, 1.875, P2 ;  /* 0x3ff000000f0b7808 */ /* 0x000fe20001000000 */
[----:B------:R-:W-:Y:S06]  /*1dc0*/  @!P0 BRA `(.L_x_46) ;  /* 0x0000000400248947 */ /* 0x000fec0003800000 */
[----:B------:R-:W-:-:S07]  /*1dd0*/  IMAD.MOV.U32 R9, RZ, RZ, RZ ;  /* 0x000000ffff097224 */ /* 0x000fce00078e00ff */
.L_x_47:
[C---:B-1----:R-:W-:Y:S01]  /*1de0*/  IMAD.WIDE.U32 R14, R9.reuse, 0x8, R28 ;  /* 0x00000008090e7825 */ /* 0x042fe200078e001c */
[----:B------:R-:W0:Y:S03]  /*1df0*/  LDC R0, c[0x0][0x3b4] ;  /* 0x0000ed00ff007b82 */ /* 0x000e260000000800 */
[----:B------:R-:W-:Y:S01]  /*1e00*/  IMAD.WIDE.U32 R12, R9, 0x8, R36 ;  /* 0x00000008090c7825 */ /* 0x000fe200078e0024 */
[----:B------:R-:W2:Y:S04]  /*1e10*/  LDG.E.64 R32, desc[UR10][R14.64] ;  /* 0x0000000a0e207981 */ /* 0x000ea8000c1e1b00 */
[----:B------:R-:W2:Y:S02]  /*1e20*/  LDG.E.64 R34, desc[UR10][R12.64] ;  /* 0x0000000a0c227981 */ /* 0x000ea4000c1e1b00 */
[----:B--2---:R-:W-:-:S02]  /*1e30*/  DFMA R32, R10, R34, R32 ;  /* 0x000000220a20722b */ /* 0x004fc40000000020 */
[----:B------:R-:W2:Y:S05]  /*1e40*/  LDG.E.64 R34, desc[UR10][R14.64+0x8] ;  /* 0x0000080a0e227981 */ /* 0x000eaa000c1e1b00 */
[----:B------:R1:W-:Y:S04]  /*1e50*/  STG.E.64 desc[UR10][R14.64], R32 ;  /* 0x000000200e007986 */ /* 0x0003e8000c101b0a */
[----:B------:R-:W2:Y:S04]  /*1e60*/  LDG.E.64 R38, desc[UR10][R12.64+0x8] ;  /* 0x0000080a0c267981 */ /* 0x000ea8000c1e1b00 */
[----:B-1----:R-:W3:Y:S01]  /*1e70*/  LDG.E.64 R32, desc[UR10][R14.64+0x20] ;  /* 0x0000200a0e207981 */ /* 0x002ee2000c1e1b00 */
[----:B--2---:R-:W-:-:S03]  /*1e80*/  DFMA R34, R10, R38, R34 ;  /* 0x000000260a22722b */ /* 0x004fc60000000022 */
[----:B------:R-:W2:Y:S04]  /*1e90*/  LDG.E.64 R38, desc[UR10][R14.64+0x10] ;  /* 0x0000100a0e267981 */ /* 0x000ea8000c1e1b00 */
[----:B------:R1:W-:Y:S04]  /*1ea0*/  STG.E.64 desc[UR10][R14.64+0x8], R34 ;  /* 0x000008220e007986 */ /* 0x0003e8000c101b0a */
[----:B------:R-:W2:Y:S04]  /*1eb0*/  LDG.E.64 R40, desc[UR10][R12.64+0x10] ;  /* 0x0000100a0c287981 */ /* 0x000ea8000c1e1b00 */
[----:B-1----:R-:W4:Y:S01]  /*1ec0*/  LDG.E.64 R34, desc[UR10][R14.64+0x28] ;  /* 0x0000280a0e227981 */ /* 0x002f22000c1e1b00 */
[----:B--2---:R-:W-:-:S03]  /*1ed0*/  DFMA R38, R10, R40, R38 ;  /* 0x000000280a26722b */ /* 0x004fc60000000026 */
[----:B------:R-:W2:Y:S04]  /*1ee0*/  LDG.E.64 R40, desc[UR10][R14.64+0x18] ;  /* 0x0000180a0e287981 */ /* 0x000ea8000c1e1b00 */
[----:B------:R1:W-:Y:S04]  /*1ef0*/  STG.E.64 desc[UR10][R14.64+0x10], R38 ;  /* 0x000010260e007986 */ /* 0x0003e8000c101b0a */
[----:B------:R-:W2:Y:S04]  /*1f00*/  LDG.E.64 R42, desc[UR10][R12.64+0x18] ;  /* 0x0000180a0c2a7981 */ /* 0x000ea8000c1e1b00 */
[----:B-1----:R-:W5:Y:S01]  /*1f10*/  LDG.E.64 R38, desc[UR10][R14.64+0x30] ;  /* 0x0000300a0e267981 */ /* 0x002f62000c1e1b00 */
[----:B--2---:R-:W-:-:S07]  /*1f20*/  DFMA R40, R10, R42, R40 ;  /* 0x0000002a0a28722b */ /* 0x004fce0000000028 */
[----:B------:R1:W-:Y:S04]  /*1f30*/  STG.E.64 desc[UR10][R14.64+0x18], R40 ;  /* 0x000018280e007986 */ /* 0x0003e8000c101b0a */
[----:B------:R-:W3:Y:S04]  /*1f40*/  LDG.E.64 R42, desc[UR10][R12.64+0x20] ;  /* 0x0000200a0c2a7981 */ /* 0x000ee8000c1e1b00 */
[----:B-1----:R-:W2:Y:S01]  /*1f50*/  LDG.E.64 R40, desc[UR10][R14.64+0x38] ;  /* 0x0000380a0e287981 */ /* 0x002ea2000c1e1b00 */
[----:B---3--:R-:W-:-:S07]  /*1f60*/  DFMA R32, R10, R42, R32 ;  /* 0x0000002a0a20722b */ /* 0x008fce0000000020 */
[----:B------:R1:W-:Y:S04]  /*1f70*/  STG.E.64 desc[UR10][R14.64+0x20], R32 ;  /* 0x000020200e007986 */ /* 0x0003e8000c101b0a */
[----:B------:R-:W4:Y:S04]  /*1f80*/  LDG.E.64 R42, desc[UR10][R12.64+0x28] ;  /* 0x0000280a0c2a7981 */ /* 0x000f28000c1e1b00 */
[----:B-1----:R-:W3:Y:S01]  /*1f90*/  LDG.E.64 R32, desc[UR10][R14.64+0x40] ;  /* 0x0000400a0e207981 */ /* 0x002ee2000c1e1b00 */
[----:B----4-:R-:W-:-:S07]  /*1fa0*/  DFMA R34, R10, R42, R34 ;  /* 0x0000002a0a22722b */ /* 0x010fce0000000022 */
[----:B------:R1:W-:Y:S04]  /*1fb0*/  STG.E.64 desc[UR10][R14.64+0x28], R34 ;  /* 0x000028220e007986 */ /* 0x0003e8000c101b0a */
[----:B------:R-:W5:Y:S04]  /*1fc0*/  LDG.E.64 R42, desc[UR10][R12.64+0x30] ;  /* 0x0000300a0c2a7981 */ /* 0x000f68000c1e1b00 */
[----:B-1----:R-:W4:Y:S01]  /*1fd0*/  LDG.E.64 R34, desc[UR10][R14.64+0x48] ;  /* 0x0000480a0e227981 */ /* 0x002f22000c1e1b00 */
[----:B-----5:R-:W-:-:S07]  /*1fe0*/  DFMA R38, R10, R42, R38 ;  /* 0x0000002a0a26722b */ /* 0x020fce0000000026 */
        /* <DEDUP_REMOVED lines=25> */
[----:B------:R-:W4:Y:S02]  /*2180*/  LDG.E.64 R42, desc[UR10][R12.64+0x68] ;  /* 0x0000680a0c2a7981 */ /* 0x000f24000c1e1b00 */
[----:B----4-:R-:W-:-:S07]  /*2190*/  DFMA R34, R10, R42, R34 ;  /* 0x0000002a0a22722b */ /* 0x010fce0000000022 */
[----:B------:R1:W-:Y:S04]  /*21a0*/  STG.E.64 desc[UR10][R14.64+0x68], R34 ;  /* 0x000068220e007986 */ /* 0x0003e8000c101b0a */
[----:B------:R-:W5:Y:S02]  /*21b0*/  LDG.E.64 R42, desc[UR10][R12.64+0x70] ;  /* 0x0000700a0c2a7981 */ /* 0x000f64000c1e1b00 */
[----:B-----5:R-:W-:-:S07]  /*21c0*/  DFMA R38, R10, R42, R38 ;  /* 0x0000002a0a26722b */ /* 0x020fce0000000026 */
[----:B------:R1:W-:Y:S04]  /*21d0*/  STG.E.64 desc[UR10][R14.64+0x70], R38 ;  /* 0x000070260e007986 */ /* 0x0003e8000c101b0a */
[----:B------:R-:W2:Y:S01]  /*21e0*/  LDG.E.64 R42, desc[UR10][R12.64+0x78] ;  /* 0x0000780a0c2a7981 */ /* 0x000ea2000c1e1b00 */
[----:B------:R-:W-:Y:S01]  /*21f0*/  VIADD R9, R9, 0x10 ;  /* 0x0000001009097836 */ /* 0x000fe20000000000 */
[----:B0-----:R-:W-:-:S04]  /*2200*/  LOP3.LUT R0, R0, 0x7ffffff0, RZ, 0xc0, !PT ;  /* 0x7ffffff000007812 */ /* 0x001fc800078ec0ff */
[----:B------:R-:W-:Y:S01]  /*2210*/  ISETP.NE.AND P0, PT, R9, R0, PT ;  /* 0x000000000900720c */ /* 0x000fe20003f05270 */
[----:B--2---:R-:W-:-:S07]  /*2220*/  DFMA R40, R10, R42, R40 ;  /* 0x0000002a0a28722b */ /* 0x004fce0000000028 */
[----:B------:R1:W-:Y:S05]  /*2230*/  STG.E.64 desc[UR10][R14.64+0x78], R40 ;  /* 0x000078280e007986 */ /* 0x0003ea000c101b0a */
[----:B------:R-:W-:Y:S05]  /*2240*/  @P0 BRA `(.L_x_47) ;  /* 0xfffffff800e40947 */ /* 0x000fea000383ffff */
[----:B------:R-:W-:-:S07]  /*2250*/  IMAD.MOV.U32 R9, RZ, RZ, R0 ;  /* 0x000000ffff097224 */ /* 0x000fce00078e0000 */
.L_x_46:
[----:B------:R-:W-:-:S13]  /*2260*/  ISETP.NE.AND P0, PT, R5, RZ, PT ;  /* 0x000000ff0500720c */ /* 0x000fda0003f05270 */
[----:B------:R-:W-:Y:S05]  /*2270*/  @!P0 BRA `(.L_x_48) ;  /* 0x0000000400448947 */ /* 0x000fea0003800000 */
[----:B------:R-:W-:Y:S01]  /*2280*/  VIADD R0, R5, 0xffffffff ;  /* 0xffffffff05007836 */ /* 0x000fe20000000000 */
[----:B------:R-:W-:-:S04]  /*2290*/  ISETP.NE.AND P2, PT, R4, RZ, PT ;  /* 0x000000ff0400720c */ /* 0x000fc80003f45270 */
[----:B------:R-:W-:-:S13]  /*22a0*/  ISETP.GE.U32.AND P0, PT, R0, 0x7, PT ;  /* 0x000000070000780c */ /* 0x000fda0003f06070 */
[----:B------:R-:W-:Y:S05]  /*22b0*/  @!P0 BRA `(.L_x_49) ;  /* 0x00000000008c8947 */ /* 0x000fea0003800000 */
[----:B------:R-:W-:-:S04]  /*22c0*/  IMAD.WIDE.U32 R12, R9, 0x8, R28 ;  /* 0x00000008090c7825 */ /* 0x000fc800078e001c */
[----:B-1----:R-:W-:Y:S01]  /*22d0*/  IMAD.WIDE.U32 R14, R9, 0x8, R36 ;  /* 0x00000008090e7825 */ /* 0x002fe200078e0024 */
[----:B------:R-:W2:Y:S04]  /*22e0*/  LDG.E.64 R32, desc[UR10][R12.64] ;  /* 0x0000000a0c207981 */ /* 0x000ea8000c1e1b00 */
[----:B------:R-:W2:Y:S02]  /*22f0*/  LDG.E.64 R34, desc[UR10][R14.64] ;  /* 0x0000000a0e227981 */ /* 0x000ea4000c1e1b00 */
[C---:B--2---:R-:W-:Y:S02]  /*2300*/  DFMA R32, R10.reuse, R34, R32 ;  /* 0x000000220a20722b */ /* 0x044fe40000000020 */
[----:B------:R-:W2:Y:S05]  /*2310*/  LDG.E.64 R34, desc[UR10][R12.64+0x8] ;  /* 0x0000080a0c227981 */ /* 0x000eaa000c1e1b00 */
[----:B------:R0:W-:Y:S04]  /*2320*/  STG.E.64 desc[UR10][R12.64], R32 ;  /* 0x000000200c007986 */ /* 0x0001e8000c101b0a */
[----:B------:R-:W2:Y:S04]  /*2330*/  LDG.E.64 R38, desc[UR10][R14.64+0x8] ;  /* 0x0000080a0e267981 */ /* 0x000ea8000c1e1b00 */
[----:B0-----:R-:W3:Y:S01]  /*2340*/  LDG.E.64 R32, desc[UR10][R12.64+0x20] ;  /* 0x0000200a0c207981 */ /* 0x001ee2000c1e1b00 */
[----:B--2---:R-:W-:-:S03]  /*2350*/  DFMA R34, R10, R38, R34 ;  /* 0x000000260a22722b */ /* 0x004fc60000000022 */
[----:B------:R-:W2:Y:S04]  /*2360*/  LDG.E.64 R38, desc[UR10][R12.64+0x10] ;  /* 0x0000100a0c267981 */ /* 0x000ea8000c1e1b00 */
[----:B------:R0:W-:Y:S04]  /*2370*/  STG.E.64 desc[UR10][R12.64+0x8], R34 ;  /* 0x000008220c007986 */ /* 0x0001e8000c101b0a */
[----:B------:R-:W2:Y:S04]  /*2380*/  LDG.E.64 R40, desc[UR10][R14.64+0x10] ;  /* 0x0000100a0e287981 */ /* 0x000ea8000c1e1b00 */
[----:B0-----:R-:W4:Y:S01]  /*2390*/  LDG.E.64 R34, desc[UR10][R12.64+0x28] ;  /* 0x0000280a0c227981 */ /* 0x001f22000c1e1b00 */
[----:B--2---:R-:W-:-:S03]  /*23a0*/  DFMA R38, R10, R40, R38 ;  /* 0x000000280a26722b */ /* 0x004fc60000000026 */
[----:B------:R-:W2:Y:S04]  /*23b0*/  LDG.E.64 R40, desc[UR10][R12.64+0x18] ;  /* 0x0000180a0c287981 */ /* 0x000ea8000c1e1b00 */
[----:B------:R0:W-:Y:S04]  /*23c0*/  STG.E.64 desc[UR10][R12.64+0x10], R38 ;  /* 0x000010260c007986 */ /* 0x0001e8000c101b0a */
[----:B------:R-:W2:Y:S04]  /*23d0*/  LDG.E.64 R42, desc[UR10][R14.64+0x18] ;  /* 0x0000180a0e2a7981 */ /* 0x000ea8000c1e1b00 */
[----:B0-----:R-:W5:Y:S01]  /*23e0*/  LDG.E.64 R38, desc[UR10][R12.64+0x30] ;  /* 0x0000300a0c267981 */ /* 0x001f62000c1e1b00 */
[----:B--2---:R-:W-:-:S07]  /*23f0*/  DFMA R40, R10, R42, R40 ;  /* 0x0000002a0a28722b */ /* 0x004fce0000000028 */
[----:B------:R0:W-:Y:S04]  /*2400*/  STG.E.64 desc[UR10][R12.64+0x18], R40 ;  /* 0x000018280c007986 */ /* 0x0001e8000c101b0a */
[----:B------:R-:W3:Y:S04]  /*2410*/  LDG.E.64 R42, desc[UR10][R14.64+0x20] ;  /* 0x0000200a0e2a7981 */ /* 0x000ee8000c1e1b00 */
[----:B0-----:R-:W2:Y:S01]  /*2420*/  LDG.E.64 R40, desc[UR10][R12.64+0x38] ;  /* 0x0000380a0c287981 */ /* 0x001ea2000c1e1b00 */
        /* <DEDUP_REMOVED lines=10> */
[----:B--2---:R-:W-:-:S07]  /*24d0*/  DFMA R40, R10, R42, R40 ;  /* 0x0000002a0a28722b */ /* 0x004fce0000000028 */
[----:B------:R0:W-:Y:S04]  /*24e0*/  STG.E.64 desc[UR10][R12.64+0x38], R40 ;  /* 0x000038280c007986 */ /* 0x0001e8000c101b0a */
.L_x_49:
[----:B------:R-:W-:Y:S05]  /*24f0*/  @!P2 BRA `(.L_x_48) ;  /* 0x0000000000a4a947 */ /* 0x000fea0003800000 */
[----:B------:R-:W-:-:S05]  /*2500*/  VIADD R0, R4, 0xffffffff ;  /* 0xffffffff04007836 */ /* 0x000fca0000000000 */
[----:B------:R-:W-:-:S13]  /*2510*/  ISETP.GE.U32.AND P0, PT, R0, 0x3, PT ;  /* 0x000000030000780c */ /* 0x000fda0003f06070 */
[----:B------:R-:W-:Y:S05]  /*2520*/  @!P0 BRA `(.L_x_50) ;  /* 0x00000000004c8947 */ /* 0x000fea0003800000 */
[----:B0-----:R-:W-:-:S04]  /*2530*/  IMAD.WIDE.U32 R12, R9, 0x8, R28 ;  /* 0x00000008090c7825 */ /* 0x001fc800078e001c */
[----:B-1----:R-:W-:Y:S01]  /*2540*/  IMAD.WIDE.U32 R14, R9, 0x8, R36 ;  /* 0x00000008090e7825 */ /* 0x002fe200078e0024 */
[----:B------:R-:W2:Y:S04]  /*2550*/  LDG.E.64 R32, desc[UR10][R12.64] ;  /* 0x0000000a0c207981 */ /* 0x000ea8000c1e1b00 */
[----:B------:R-:W2:Y:S02]  /*2560*/  LDG.E.64 R34, desc[UR10][R14.64] ;  /* 0x0000000a0e227981 */ /* 0x000ea4000c1e1b00 */
[C---:B--2---:R-:W-:Y:S02]  /*2570*/  DFMA R32, R10.reuse, R34, R32 ;  /* 0x000000220a20722b */ /* 0x044fe40000000020 */
[----:B------:R-:W2:Y:S05]  /*2580*/  LDG.E.64 R34, desc[UR10][R12.64+0x8] ;  /* 0x0000080a0c227981 */ /* 0x000eaa000c1e1b00 */
[----:B------:R3:W-:Y:S04]  /*2590*/  STG.E.64 desc[UR10][R12.64], R32 ;  /* 0x000000200c007986 */ /* 0x0007e8000c101b0a */
[----:B------:R-:W2:Y:S02]  /*25a0*/  LDG.E.64 R38, desc[UR10][R14.64+0x8] ;  /* 0x0000080a0e267981 */ /* 0x000ea4000c1e1b00 */
[----:B--2---:R-:W-:-:S02]  /*25b0*/  DFMA R34, R10, R38, R34 ;  /* 0x000000260a22722b */ /* 0x004fc40000000022 */
[----:B------:R-:W2:Y:S05]  /*25c0*/  LDG.E.64 R38, desc[UR10][R12.64+0x10] ;  /* 0x0000100a0c267981 */ /* 0x000eaa000c1e1b00 */
[----:B------:R3:W-:Y:S04]  /*25d0*/  STG.E.64 desc[UR10][R12.64+0x8], R34 ;  /* 0x000008220c007986 */ /* 0x0007e8000c101b0a */
[----:B------:R-:W2:Y:S02]  /*25e0*/  LDG.E.64 R40, desc[UR10][R14.64+0x10] ;  /* 0x0000100a0e287981 */ /* 0x000ea4000c1e1b00 */
[----:B--2---:R-:W-:-:S02]  /*25f0*/  DFMA R38, R10, R40, R38 ;  /* 0x000000280a26722b */ /* 0x004fc40000000026 */
[----:B------:R-:W2:Y:S05]  /*2600*/  LDG.E.64 R40, desc[UR10][R12.64+0x18] ;  /* 0x0000180a0c287981 */ /* 0x000eaa000c1e1b00 */
[----:B------:R3:W-:Y:S04]  /*2610*/  STG.E.64 desc[UR10][R12.64+0x10], R38 ;  /* 0x000010260c007986 */ /* 0x0007e8000c101b0a */
[----:B------:R-:W2:Y:S01]  /*2620*/  LDG.E.64 R42, desc[UR10][R14.64+0x18] ;  /* 0x0000180a0e2a7981 */ /* 0x000ea2000c1e1b00 */
[----:B------:R-:W-:Y:S01]  /*2630*/  IADD3 R9, PT, PT, R9, 0x4, RZ ;  /* 0x0000000409097810 */ /* 0x000fe20007ffe0ff */
[----:B--2---:R-:W-:-:S07]  /*2640*/  DFMA R40, R10, R42, R40 ;  /* 0x0000002a0a28722b */ /* 0x004fce0000000028 */
[----:B------:R3:W-:Y:S04]  /*2650*/  STG.E.64 desc[UR10][R12.64+0x18], R40 ;  /* 0x000018280c007986 */ /* 0x0007e8000c101b0a */
.L_x_50:
[----:B------:R-:W-:Y:S05]  /*2660*/  @!P1 BRA `(.L_x_48) ;  /* 0x0000000000489947 */ /* 0x000fea0003800000 */
[----:B0--3--:R-:W-:-:S04]  /*2670*/  IMAD.WIDE.U32 R12, R9, 0x8, R28 ;  /* 0x00000008090c7825 */ /* 0x009fc800078e001c */
[----:B------:R-:W-:Y:S01]  /*2680*/  IMAD.WIDE.U32 R36, R9, 0x8, R36 ;  /* 0x0000000809247825 */ /* 0x000fe200078e0024 */
[----:B-1----:R-:W2:Y:S04]  /*2690*/  LDG.E.64 R14, desc[UR10][R12.64] ;  /* 0x0000000a0c0e7981 */ /* 0x002ea8000c1e1b00 */
[----:B------:R-:W2:Y:S01]  /*26a0*/  LDG.E.64 R32, desc[UR10][R36.64] ;  /* 0x0000000a24207981 */ /* 0x000ea2000c1e1b00 */
[----:B------:R-:W-:Y:S01]  /*26b0*/  ISETP.NE.AND P0, PT, R3, 0x1, PT ;  /* 0x000000010300780c */ /* 0x000fe20003f05270 */
[----:B--2---:R-:W-:-:S07]  /*26c0*/  DFMA R14, R10, R32, R14 ;  /* 0x000000200a0e722b */ /* 0x004fce000000000e */
[----:B------:R2:W-:Y:S05]  /*26d0*/  STG.E.64 desc[UR10][R12.64], R14 ;  /* 0x0000000e0c007986 */ /* 0x0005ea000c101b0a */
[----:B------:R-:W-:Y:S05]  /*26e0*/  @!P0 BRA `(.L_x_48) ;  /* 0x0000000000288947 */ /* 0x000fea0003800000 */
[----:B--2---:R-:W2:Y:S04]  /*26f0*/  LDG.E.64 R14, desc[UR10][R12.64+0x8] ;  /* 0x0000080a0c0e7981 */ /* 0x004ea8000c1e1b00 */
[----:B------:R-:W2:Y:S01]  /*2700*/  LDG.E.64 R32, desc[UR10][R36.64+0x8] ;  /* 0x0000080a24207981 */ /* 0x000ea2000c1e1b00 */
[----:B------:R-:W-:Y:S01]  /*2710*/  ISETP.NE.AND P0, PT, R3, 0x2, PT ;  /* 0x000000020300780c */ /* 0x000fe20003f05270 */
[----:B--2---:R-:W-:-:S07]  /*2720*/  DFMA R14, R10, R32, R14 ;  /* 0x000000200a0e722b */ /* 0x004fce000000000e */
[----:B------:R4:W-:Y:S05]  /*2730*/  STG.E.64 desc[UR10][R12.64+0x8], R14 ;  /* 0x0000080e0c007986 */ /* 0x0009ea000c101b0a */
[----:B------:R-:W-:Y:S05]  /*2740*/  @!P0 BRA `(.L_x_48) ;  /* 0x0000000000108947 */ /* 0x000fea0003800000 */
[----:B------:R-:W2:Y:S04]  /*2750*/  LDG.E.64 R32, desc[UR10][R36.64+0x10] ;  /* 0x0000100a24207981 */ /* 0x000ea8000c1e1b00 */
[----:B----4-:R-:W2:Y:S02]  /*2760*/  LDG.E.64 R14, desc[UR10][R12.64+0x10] ;  /* 0x0000100a0c0e7981 */ /* 0x010ea4000c1e1b00 */
[----:B--2---:R-:W-:-:S07]  /*2770*/  DFMA R14, R10, R32, R14 ;  /* 0x000000200a0e722b */ /* 0x004fce000000000e */
[----:B------:R0:W-:Y:S04]  /*2780*/  STG.E.64 desc[UR10][R12.64+0x10], R14 ;  /* 0x0000100e0c007986 */ /* 0x0001e8000c101b0a */
.L_x_48:
[----:B------:R-:W-:-:S11]  /*2790*/  DADD R22, R22, R10 ;  /* 0x0000000016167229 */ /* 0x000fd6000000000a */
.L_x_41:
[----:B------:R-:W-:Y:S05]  /*27a0*/  BSYNC.RECONVERGENT B1 ;  /* 0x0000000000017941 */ /* 0x000fea0003800200 */
.L_x_40:
[----:B------:R-:W5:Y:S01]  /*27b0*/  LDCU UR5, c[0x0][0x3b0] ;  /* 0x00007600ff0577ac */ /* 0x000f620008000800 */
[----:B------:R-:W-:-:S04]  /*27c0*/  UIADD3 UR4, UPT, UPT, UR4, 0x1, URZ ;  /* 0x0000000104047890 */ /* 0x000fc8000fffe0ff */
[----:B-----5:R-:W-:-:S09]  /*27d0*/  UISETP.NE.AND UP0, UPT, UR4, UR5, UPT ;  /* 0x000000050400728c */ /* 0x020fd2000bf05270 */
[----:B------:R-:W-:Y:S05]  /*27e0*/  BRA.U !UP0, `(.L_x_5) ;  /* 0x0000000d08e47547 */ /* 0x000fea000b800000 */
[----:B------:R-:W-:Y:S05]  /*27f0*/  BRA `(.L_x_51) ;  /* 0xffffffdc00887947 */ /* 0x000fea000383ffff */
.L_x_6:
[----:B------:R-:W-:Y:S01]  /*2800*/  UISETP.NE.AND UP0, UPT, UR5, 0x1, UPT ;  /* 0x000000010500788c */ /* 0x000fe2000bf05270 */
[----:B------:R-:W-:Y:S01]  /*2810*/  CS2R R22, SRZ ;  /* 0x0000000000167805 */ /* 0x000fe2000001ff00 */
[----:B------:R-:W-:-:S07]  /*2820*/  UMOV UR4, URZ ;  /* 0x000000ff00047c82 */ /* 0x000fce0008000000 */
[----:B------:R-:W-:Y:S05]  /*2830*/  BRA.U !UP0, `(.L_x_52) ;  /* 0x0000000908a87547 */ /* 0x000fea000b800000 */
[----:B------:R-:W-:Y:S01]  /*2840*/  IMAD.MOV.U32 R14, RZ, RZ, RZ ;  /* 0x000000ffff0e7224 */ /* 0x000fe200078e00ff */
[----:B------:R-:W-:Y:S01]  /*2850*/  MOV R0, 0x28b0 ;  /* 0x000028b000007802 */ /* 0x000fe20000000f00 */
[----:B------:R-:W-:Y:S01]  /*2860*/  IMAD.MOV.U32 R15, RZ, RZ, -0x80000000 ;  /* 0x80000000ff0f7424 */ /* 0x000fe200078e00ff */
[----:B------:R-:W-:Y:S01]  /*2870*/  ULOP3.LUT UR4, UR5, 0x7ffffffe, URZ, 0xc0, !UPT ;  /* 0x7ffffffe05047892 */ /* 0x000fe2000f8ec0ff */
[----:B------:R-:W-:Y:S02]  /*2880*/  IMAD.MOV.U32 R32, RZ, RZ, R16 ;  /* 0x000000ffff207224 */ /* 0x000fe400078e0010 */
[----:B------:R-:W-:-:S09]  /*2890*/  IMAD.MOV.U32 R33, RZ, RZ, R17 ;  /* 0x000000ffff217224 */ /* 0x000fd200078e0011 */
[----:B0-----:R-:W-:Y:S05]  /*28a0*/  CALL.REL.NOINC `($__internal_0_$__cuda_sm20_div_rn_f64_full) ;  /* 0x0000004400f07944 */ /* 0x001fea0003c00000 */
[----:B------:R-:W-:Y:S01]  /*28b0*/  IMAD.MOV.U32 R4, RZ, RZ, 0x652b82fe ;  /* 0x652b82feff047424 */ /* 0x000fe200078e00ff */
[----:B------:R-:W-:Y:S01]  /*28c0*/  UMOV UR6, 0xfefa39ef ;  /* 0xfefa39ef00067882 */ /* 0x000fe20000000000 */
[----:B------:R-:W-:Y:S01]  /*28d0*/  IMAD.MOV.U32 R5, RZ, RZ, 0x3ff71547 ;  /* 0x3ff71547ff057424 */ /* 0x000fe200078e00ff */
[----:B------:R-:W-:Y:S01]  /*28e0*/  UMOV UR7, 0x3fe62e42 ;  /* 0x3fe62e4200077882 */ /* 0x000fe20000000000 */
[----:B------:R-:W-:Y:S01]  /*28f0*/  IMAD.MOV.U32 R2, RZ, RZ, R10 ;  /* 0x000000ffff027224 */ /* 0x000fe200078e000a */
[----:B------:R-:W-:Y:S01]  /*2900*/  UISETP.GT.AND UP0, UPT, UR4, URZ, UPT ;  /* 0x000000ff0400728c */ /* 0x000fe2000bf04270 */
[----:B------:R-:W-:Y:S01]  /*2910*/  IMAD.MOV.U32 R3, RZ, RZ, R11 ;  /* 0x000000ffff037224 */ /* 0x000fe200078e000b */
[----:B------:R-:W-:-:S05]  /*2920*/  CS2R R22, SRZ ;  /* 0x0000000000167805 */ /* 0x000fca000001ff00 */
[C---:B------:R-:W-:Y:S02]  /*2930*/  DFMA R4, R2.reuse, R4, 6.75539944105574400000e+15 ;  /* 0x433800000204742b */ /* 0x040fe40000000004 */
[C---:B------:R-:W-:Y:S02]  /*2940*/  DADD R14, R2.reuse, +INF ;  /* 0x7ff00000020e7429 */ /* 0x040fe40000000000 */
[----:B------:R-:W-:-:S04]  /*2950*/  DSETP.GEU.AND P0, PT, R2, RZ, PT ;  /* 0x000000ff0200722a */ /* 0x000fc80003f0e000 */
[----:B------:R-:W-:Y:S02]  /*2960*/  DADD R10, R4, -6.75539944105574400000e+15 ;  /* 0xc3380000040a7429 */ /* 0x000fe40000000000 */
[----:B------:R-:W-:Y:S02]  /*2970*/  LEA.HI R0, R4, R4, RZ, 0x1 ;  /* 0x0000000404007211 */ /* 0x000fe400078f08ff */
[----:B------:R-:W-:Y:S01]  /*2980*/  FSEL R9, R15, RZ, P0 ;  /* 0x000000ff0f097208 */ /* 0x000fe20000000000 */
[----:B------:R-:W-:Y:S01]  /*2990*/  IMAD.MOV.U32 R15, RZ, RZ, RZ ;  /* 0x000000ffff0f7224 */ /* 0x000fe200078e00ff */
[----:B------:R-:W-:Y:S02]  /*29a0*/  FSEL R5, R14, RZ, P0 ;  /* 0x000000ff0e057208 */ /* 0x000fe40000000000 */
[----:B------:R-:W-:Y:S01]  /*29b0*/  DFMA R12, R10, -UR6, R2 ;  /* 0x800000060a0c7c2b */ /* 0x000fe20008000002 */
[----:B------:R-:W-:Y:S01]  /*29c0*/  UMOV UR6, 0x3b39803f ;  /* 0x3b39803f00067882 */ /* 0x000fe20000000000 */
[----:B------:R-:W-:-:S06]  /*29d0*/  UMOV UR7, 0x3c7abc9e ;  /* 0x3c7abc9e00077882 */ /* 0x000fcc0000000000 */
[----:B------:R-:W-:Y:S01]  /*29e0*/  DFMA R10, R10, -UR6, R12 ;  /* 0x800000060a0a7c2b */ /* 0x000fe2000800000c */
[----:B------:R-:W-:Y:S01]  /*29f0*/  UMOV UR6, 0x69ce2bdf ;  /* 0x69ce2bdf00067882 */ /* 0x000fe20000000000 */
[----:B------:R-:W-:Y:S01]  /*2a00*/  MOV R12, 0xfca213ea ;  /* 0xfca213ea000c7802 */ /* 0x000fe20000000f00 */
[----:B------:R-:W-:Y:S01]  /*2a10*/  IMAD.MOV.U32 R13, RZ, RZ, 0x3e928af3 ;  /* 0x3e928af3ff0d7424 */ /* 0x000fe200078e00ff */
[----:B------:R-:W-:-:S05]  /*2a20*/  UMOV UR7, 0x3e5ade15 ;  /* 0x3e5ade1500077882 */ /* 0x000fca0000000000 */
        /* <DEDUP_REMOVED lines=26> */
[----:B------:R-:W-:Y:S01]  /*2bd0*/  DFMA R10, R10, R12, 1 ;  /* 0x3ff000000a0a742b */ /* 0x000fe2000000000c */
[----:B------:R-:W-:-:S05]  /*2be0*/  SHF.R.S32.HI R13, RZ, 0x1, R0 ;  /* 0x00000001ff0d7819 */ /* 0x000fca0000011400 */
[----:B------:R-:W-:-:S04]  /*2bf0*/  IMAD.IADD R18, R4, 0x1, -R13 ;  /* 0x0000000104127824 */ /* 0x000fc800078e0a0d */
[--C-:B------:R-:W-:Y:S01]  /*2c00*/  IMAD R13, R13, 0x100000, R11.reuse ;  /* 0x001000000d0d7824 */ /* 0x100fe200078e020b */
[----:B------:R-:W-:Y:S01]  /*2c10*/  LEA R19, R18, 0x3ff00000, 0x14 ;  /* 0x3ff0000012137811 */ /* 0x000fe200078ea0ff */
[----:B------:R-:W-:Y:S02]  /*2c20*/  IMAD.MOV.U32 R18, RZ, RZ, RZ ;  /* 0x000000ffff127224 */ /* 0x000fe400078e00ff */
[----:B------:R-:W-:Y:S02]  /*2c30*/  IMAD.MOV.U32 R12, RZ, RZ, R10 ;  /* 0x000000ffff0c7224 */ /* 0x000fe400078e000a */
[----:B------:R-:W-:-:S04]  /*2c40*/  IMAD R4, R4, 0x100000, R11 ;  /* 0x0010000004047824 */ /* 0x000fc800078e020b */
[----:B------:R-:W-:Y:S01]  /*2c50*/  DMUL R12, R12, R18 ;  /* 0x000000120c0c7228 */ /* 0x000fe20000000000 */
[----:B------:R-:W-:Y:S10]  /*2c60*/  BRA.U !UP0, `(.L_x_53) ;  /* 0x0000000508587547 */ /* 0x000ff4000b800000 */
[----:B------:R-:W-:Y:S02]  /*2c70*/  IADD3 R0, PT, PT, -R15, UR4, RZ ;  /* 0x000000040f007c10 */ /* 0x000fe4000fffe1ff */
[----:B------:R-:W-:Y:S02]  /*2c80*/  PLOP3.LUT P0, PT, PT, PT, PT, 0x80, 0x8 ;  /* 0x000000000008781c */ /* 0x000fe40003f0f070 */
[----:B------:R-:W-:-:S13]  /*2c90*/  ISETP.GT.AND P1, PT, R0, 0x6, PT ;  /* 0x000000060000780c */ /* 0x000fda0003f24270 */
[----:B------:R-:W-:Y:S05]  /*2ca0*/  @!P1 BRA `(.L_x_54) ;  /* 0x0000000000c89947 */ /* 0x000fea0003800000 */
[C---:B------:R-:W-:Y:S01]  /*2cb0*/  FSETP.GEU.AND P1, PT, |R3|.reuse, 4.2275390625, PT ;  /* 0x408748000300780b */ /* 0x040fe20003f2e200 */
[----:B------:R-:W-:Y:S01]  /*2cc0*/  UIADD3 UR5, UPT, UPT, UR4, -0x6, URZ ;  /* 0xfffffffa04057890 */ /* 0x000fe2000fffe0ff */
[----:B------:R-:W-:Y:S02]  /*2cd0*/  FSETP.GEU.AND P2, PT, |R3|, 4.1917929649353027344, PT ;  /* 0x4086232b0300780b */ /* 0x000fe40003f4e200 */
[----:B------:R-:W-:Y:S02]  /*2ce0*/  FSEL R19, R5, R12, P1 ;  /* 0x0000000c05137208 */ /* 0x000fe40000800000 */
[----:B------:R-:W-:Y:S02]  /*2cf0*/  FSEL R33, R9, R13, P1 ;  /* 0x0000000d09217208 */ /* 0x000fe40000800000 */
[----:B------:R-:W-:Y:S02]  /*2d00*/  PLOP3.LUT P0, PT, PT, PT, PT, 0x8, 0x80 ;  /* 0x000000000080781c */ /* 0x000fe40003f0e170 */
[----:B------:R-:W-:-:S02]  /*2d10*/  FSEL R6, R10, R19, !P2 ;  /* 0x000000130a067208 */ /* 0x000fc40005000000 */
[----:B------:R-:W-:-:S09]  /*2d20*/  FSEL R0, R4, R33, !P2 ;  /* 0x0000002104007208 */ /* 0x000fd20005000000 */
.L_x_55:
[----:B------:R-:W-:Y:S02]  /*2d30*/  ISETP.NE.AND P1, PT, R8, R15, PT ;  /* 0x0000000f0800720c */ /* 0x000fe40003f25270 */
[C---:B------:R-:W-:Y:S02]  /*2d40*/  IADD3 R33, PT, PT, R15.reuse, 0x1, RZ ;  /* 0x000000010f217810 */ /* 0x040fe40007ffe0ff */
[----:B------:R-:W-:Y:S02]  /*2d50*/  FSEL R18, R6, RZ, P1 ;  /* 0x000000ff06127208 */ /* 0x000fe40000800000 */
[----:B------:R-:W-:Y:S02]  /*2d60*/  FSEL R19, R0, 1.875, P1 ;  /* 0x3ff0000000137808 */ /* 0x000fe40000800000 */
[----:B------:R-:W-:Y:S01]  /*2d70*/  ISETP.NE.AND P1, PT, R8, R33, PT ;  /* 0x000000210800720c */ /* 0x000fe20003f25270 */
[----:B------:R-:W-:-:S03]  /*2d80*/  VIADD R33, R15, 0x2 ;  /* 0x000000020f217836 */ /* 0x000fc60000000000 */
[----:B------:R-:W-:Y:S01]  /*2d90*/  DADD R22, R22, R18 ;  /* 0x0000000016167229 */ /* 0x000fe20000000012 */
        /* <DEDUP_REMOVED lines=23> */
[C---:B------:R-:W-:Y:S02]  /*2f10*/  VIADD R33, R15.reuse, 0x7 ;  /* 0x000000070f217836 */ /* 0x040fe40000000000 */
[----:B------:R-:W-:Y:S01]  /*2f20*/  VIADD R15, R15, 0x8 ;  /* 0x000000080f0f7836 */ /* 0x000fe20000000000 */
[----:B------:R-:W-:Y:S01]  /*2f30*/  DADD R22, R22, R18 ;  /* 0x0000000016167229 */ /* 0x000fe20000000012 */
[----:B------:R-:W-:-:S02]  /*2f40*/  FSEL R18, R6, RZ, P1 ;  /* 0x000000ff06127208 */ /* 0x000fc40000800000 */
[----:B------:R-:W-:Y:S02]  /*2f50*/  FSEL R19, R0, 1.875, P1 ;  /* 0x3ff0000000137808 */ /* 0x000fe40000800000 */
[----:B------:R-:W-:-:S04]  /*2f60*/  ISETP.NE.AND P1, PT, R8, R33, PT ;  /* 0x000000210800720c */ /* 0x000fc80003f25270 */
[----:B------:R-:W-:Y:S01]  /*2f70*/  DADD R22, R22, R18 ;  /* 0x0000000016167229 */ /* 0x000fe20000000012 */
[----:B------:R-:W-:Y:S02]  /*2f80*/  FSEL R18, R6, RZ, P1 ;  /* 0x000000ff06127208 */ /* 0x000fe40000800000 */
[----:B------:R-:W-:Y:S02]  /*2f90*/  FSEL R19, R0, 1.875, P1 ;  /* 0x3ff0000000137808 */ /* 0x000fe40000800000 */
[----:B------:R-:W-:-:S04]  /*2fa0*/  ISETP.GE.AND P1, PT, R15, UR5, PT ;  /* 0x000000050f007c0c */ /* 0x000fc8000bf26270 */
[----:B------:R-:W-:-:S09]  /*2fb0*/  DADD R22, R22, R18 ;  /* 0x0000000016167229 */ /* 0x000fd20000000012 */
[----:B------:R-:W-:Y:S05]  /*2fc0*/  @!P1 BRA `(.L_x_55) ;  /* 0xfffffffc00589947 */ /* 0x000fea000383ffff */
.L_x_54:
[----:B------:R-:W-:-:S04]  /*2fd0*/  IADD3 R0, PT, PT, -R15, UR4, RZ ;  /* 0x000000040f007c10 */ /* 0x000fc8000fffe1ff */
[----:B------:R-:W-:-:S13]  /*2fe0*/  ISETP.GT.AND P1, PT, R0, 0x2, PT ;  /* 0x000000020000780c */ /* 0x000fda0003f24270 */
[----:B------:R-:W-:Y:S05]  /*2ff0*/  @!P1 BRA `(.L_x_56) ;  /* 0x00000000006c9947 */ /* 0x000fea0003800000 */
[C---:B------:R-:W-:Y:S02]  /*3000*/  FSETP.GEU.AND P0, PT, |R3|.reuse, 4.2275390625, PT ;  /* 0x408748000300780b */ /* 0x040fe40003f0e200 */
[----:B------:R-:W-:Y:S02]  /*3010*/  FSETP.GEU.AND P1, PT, |R3|, 4.1917929649353027344, PT ;  /* 0x4086232b0300780b */ /* 0x000fe40003f2e200 */
[----:B------:R-:W-:Y:S02]  /*3020*/  FSEL R19, R5, R12, P0 ;  /* 0x0000000c05137208 */ /* 0x000fe40000000000 */
[----:B------:R-:W-:Y:S02]  /*3030*/  FSEL R33, R9, R13, P0 ;  /* 0x0000000d09217208 */ /* 0x000fe40000000000 */
[----:B------:R-:W-:Y:S02]  /*3040*/  ISETP.NE.AND P0, PT, R8, R15, PT ;  /* 0x0000000f0800720c */ /* 0x000fe40003f05270 */
[----:B------:R-:W-:-:S02]  /*3050*/  FSEL R0, R10, R19, !P1 ;  /* 0x000000130a007208 */ /* 0x000fc40004800000 */
[----:B------:R-:W-:Y:S02]  /*3060*/  FSEL R6, R4, R33, !P1 ;  /* 0x0000002104067208 */ /* 0x000fe40004800000 */
        /* <DEDUP_REMOVED lines=18> */
[----:B------:R-:W-:-:S04]  /*3190*/  PLOP3.LUT P0, PT, PT, PT, PT, 0x8, 0x80 ;  /* 0x000000000080781c */ /* 0x000fc80003f0e170 */
[----:B------:R-:W-:-:S11]  /*31a0*/  DADD R22, R22, R18 ;  /* 0x0000000016167229 */ /* 0x000fd60000000012 */
.L_x_56:
[----:B------:R-:W-:-:S13]  /*31b0*/  ISETP.EQ.AND P1, PT, R15, UR4, PT ;  /* 0x000000040f007c0c */ /* 0x000fda000bf22270 */
[----:B------:R-:W-:Y:S05]  /*31c0*/  @!P0 BRA P1, `(.L_x_52) ;  /* 0x0000000000448947 */ /* 0x000fea0000800000 */
.L_x_53:
[C---:B------:R-:W-:Y:S02]  /*31d0*/  FSETP.GEU.AND P1, PT, |R3|.reuse, 4.1917929649353027344, PT ;  /* 0x4086232b0300780b */ /* 0x040fe40003f2e200 */
[----:B------:R-:W-:-:S04]  /*31e0*/  FSETP.GEU.AND P0, PT, |R3|, 4.2275390625, PT ;  /* 0x408748000300780b */ /* 0x000fc80003f0e200 */
[----:B------:R-:W-:-:S04]  /*31f0*/  FSEL R5, R5, R12, P0 ;  /* 0x0000000c05057208 */ /* 0x000fc80000000000 */
[----:B------:R-:W-:-:S03]  /*3200*/  FSEL R5, R10, R5, !P1 ;  /* 0x000000050a057208 */ /* 0x000fc60004800000 */
[----:B------:R-:W-:-:S07]  /*3210*/  @P1 FSEL R4, R9, R13, P0 ;  /* 0x0000000d09041208 */ /* 0x000fce0000000000 */
.L_x_57:
[----:B------:R-:W-:Y:S01]  /*3220*/  ISETP.NE.AND P0, PT, R8, R15, PT ;  /* 0x0000000f0800720c */ /* 0x000fe20003f05270 */
[C---:B------:R-:W-:Y:S02]  /*3230*/  VIADD R9, R15.reuse, 0x1 ;  /* 0x000000010f097836 */ /* 0x040fe40000000000 */
[----:B------:R-:W-:Y:S01]  /*3240*/  VIADD R15, R15, 0x2 ;  /* 0x000000020f0f7836 */ /* 0x000fe20000000000 */
[----:B------:R-:W-:Y:S02]  /*3250*/  FSEL R2, R5, RZ, P0 ;  /* 0x000000ff05027208 */ /* 0x000fe40000000000 */
[----:B------:R-:W-:Y:S02]  /*3260*/  FSEL R3, R4, 1.875, P0 ;  /* 0x3ff0000004037808 */ /* 0x000fe40000000000 */
[----:B------:R-:W-:-:S04]  /*3270*/  ISETP.NE.AND P0, PT, R8, R9, PT ;  /* 0x000000090800720c */ /* 0x000fc80003f05270 */
[----:B------:R-:W-:Y:S01]  /*3280*/  DADD R22, R22, R2 ;  /* 0x0000000016167229 */ /* 0x000fe20000000002 */
[----:B------:R-:W-:Y:S02]  /*3290*/  FSEL R2, R5, RZ, P0 ;  /* 0x000000ff05027208 */ /* 0x000fe40000000000 */
[----:B------:R-:W-:Y:S02]  /*32a0*/  FSEL R3, R4, 1.875, P0 ;  /* 0x3ff0000004037808 */ /* 0x000fe40000000000 */
[----:B------:R-:W-:-:S04]  /*32b0*/  ISETP.NE.AND P0, PT, R15, UR4, PT ;  /* 0x000000040f007c0c */ /* 0x000fc8000bf05270 */
[----:B------:R-:W-:-:S09]  /*32c0*/  DADD R22, R22, R2 ;  /* 0x0000000016167229 */ /* 0x000fd20000000002 */
[----:B------:R-:W-:Y:S05]  /*32d0*/  @P0 BRA `(.L_x_57) ;  /* 0xfffffffc00d00947 */ /* 0x000fea000383ffff */
.L_x_52:
[----:B------:R-:W1:Y:S02]  /*32e0*/  LDCU UR5, c[0x0][0x3b0] ;  /* 0x00007600ff0577ac */ /* 0x000e640008000800 */
[----:B-1----:R-:W-:-:S04]  /*32f0*/  ULOP3.LUT UR5, UR5, 0x1, URZ, 0xc0, !UPT ;  /* 0x0000000105057892 */ /* 0x002fc8000f8ec0ff */
[----:B------:R-:W-:-:S09]  /*3300*/  UISETP.NE.U32.AND UP0, UPT, UR5, 0x1, UPT ;  /* 0x000000010500788c */ /* 0x000fd2000bf05070 */
[----:B------:R-:W-:Y:S05]  /*3310*/  BRA.U UP0, `(.L_x_5) ;  /* 0x0000000500187547 */ /* 0x000fea000b800000 */
[----:B------:R-:W-:Y:S01]  /*3320*/  IMAD.MOV.U32 R32, RZ, RZ, R16 ;  /* 0x000000ffff207224 */ /* 0x000fe200078e0010 */
[----:B------:R-:W-:Y:S01]  /*3330*/  MOV R14, RZ ;  /* 0x000000ff000e7202 */ /* 0x000fe20000000f00 */
[----:B------:R-:W-:Y:S01]  /*3340*/  IMAD.MOV.U32 R33, RZ, RZ, R17 ;  /* 0x000000ffff217224 */ /* 0x000fe200078e0011 */
[----:B------:R-:W-:Y:S01]  /*3350*/  MOV R0, 0x3380 ;  /* 0x0000338000007802 */ /* 0x000fe20000000f00 */
[----:B------:R-:W-:-:S07]  /*3360*/  IMAD.MOV.U32 R15, RZ, RZ, -0x80000000 ;  /* 0x80000000ff0f7424 */ /* 0x000fce00078e00ff */
[----:B0-----:R-:W-:Y:S05]  /*3370*/  CALL.REL.NOINC `($__internal_0_$__cuda_sm20_div_rn_f64_full) ;  /* 0x0000003c003c7944 */ /* 0x001fea0003c00000 */
[----:B------:R-:W-:Y:S01]  /*3380*/  IMAD.MOV.U32 R2, RZ, RZ, 0x652b82fe ;  /* 0x652b82feff027424 */ /* 0x000fe200078e00ff */
[----:B------:R-:W-:Y:S01]  /*3390*/  UMOV UR6, 0xfefa39ef ;  /* 0xfefa39ef00067882 */ /* 0x000fe20000000000 */
[----:B------:R-:W-:Y:S01]  /*33a0*/  IMAD.MOV.U32 R3, RZ, RZ, 0x3ff71547 ;  /* 0x3ff71547ff037424 */ /* 0x000fe200078e00ff */
[----:B------:R-:W-:Y:S01]  /*33b0*/  UMOV UR7, 0x3fe62e42 ;  /* 0x3fe62e4200077882 */ /* 0x000fe20000000000 */
[----:B------:R-:W-:Y:S01]  /*33c0*/  FSETP.GEU.AND P0, PT, |R11|, 4.1917929649353027344, PT ;  /* 0x4086232b0b00780b */ /* 0x000fe20003f0e200 */
[----:B------:R-:W-:Y:S01]  /*33d0*/  BSSY.RECONVERGENT B0, `(.L_x_58) ;  /* 0x0000037000007945 */ /* 0x000fe20003800200 */
[----:B------:R-:W-:Y:S02]  /*33e0*/  ISETP.NE.AND P2, PT, R8, UR4, PT ;  /* 0x0000000408007c0c */ /* 0x000fe4000bf45270 */
[----:B------:R-:W-:-:S08]  /*33f0*/  DFMA R2, R10, R2, 6.75539944105574400000e+15 ;  /* 0x433800000a02742b */ /* 0x000fd00000000002 */
        /* <DEDUP_REMOVED lines=43> */
[----:B------:R-:W-:Y:S01]  /*36b0*/  @!P1 LEA.HI R0, R2, R2, RZ, 0x1 ;  /* 0x0000000202009211 */ /* 0x000fe200078f08ff */
[----:B------:R-:W-:Y:S01]  /*36c0*/  @!P1 IMAD.MOV.U32 R10, RZ, RZ, RZ ;  /* 0x000000ffff0a9224 */ /* 0x000fe200078e00ff */
[----:B------:R-:W-:Y:S02]  /*36d0*/  FSEL R5, R5, RZ, P0 ;  /* 0x000000ff05057208 */ /* 0x000fe40000000000 */
[----:B------:R-:W-:-:S04]  /*36e0*/  @!P1 SHF.R.S32.HI R3, RZ, 0x1, R0 ;  /* 0x00000001ff039819 */ /* 0x000fc80000011400 */
[----:B------:R-:W-:Y:S01]  /*36f0*/  @!P1 IADD3 R2, PT, PT, R2, -R3, RZ ;  /* 0x8000000302029210 */ /* 0x000fe20007ffe0ff */
[----:B------:R-:W-:-:S03]  /*3700*/  @!P1 IMAD R3, R3, 0x100000, R13 ;  /* 0x0010000003039824 */ /* 0x000fc600078e020d */
[----:B------:R-:W-:Y:S01]  /*3710*/  @!P1 LEA R11, R2, 0x3ff00000, 0x14 ;  /* 0x3ff00000020b9811 */ /* 0x000fe200078ea0ff */
[----:B------:R-:W-:-:S06]  /*3720*/  @!P1 IMAD.MOV.U32 R2, RZ, RZ, R12 ;  /* 0x000000ffff029224 */ /* 0x000fcc00078e000c */
[----:B------:R-:W-:-:S11]  /*3730*/  @!P1 DMUL R4, R2, R10 ;  /* 0x0000000a02049228 */ /* 0x000fd60000000000 */
.L_x_59:
[----:B------:R-:W-:Y:S05]  /*3740*/  BSYNC.RECONVERGENT B0 ;  /* 0x0000000000007941 */ /* 0x000fea0003800200 */
.L_x_58:
[----:B------:R-:W-:Y:S02]  /*3750*/  FSEL R2, R4, RZ, P2 ;  /* 0x000000ff04027208 */ /* 0x000fe40001000000 */
[----:B------:R-:W-:-:S06]  /*3760*/  FSEL R3, R5, 1.875, P2 ;  /* 0x3ff0000005037808 */ /* 0x000fcc0001000000 */
[----:B------:R-:W-:-:S11]  /*3770*/  DADD R22, R22, R2 ;  /* 0x0000000016167229 */ /* 0x000fd60000000002 */
.L_x_5:
[----:B------:R-:W5:Y:S02]  /*3780*/  LDCU UR4, c[0x0][0x3b4] ;  /* 0x00007680ff0477ac */ /* 0x000f640008000800 */
[----:B-----5:R-:W-:-:S09]  /*3790*/  UISETP.GE.AND UP0, UPT, UR4, 0x1, UPT ;  /* 0x000000010400788c */ /* 0x020fd2000bf06270 */
[----:B------:R-:W-:Y:S05]  /*37a0*/  BRA.U !UP0, `(.L_x_60) ;  /* 0x0000003108087547 */ /* 0x000fea000b800000 */
[----:B------:R-:W-:Y:S01]  /*37b0*/  UIADD3 UR5, UPT, UPT, UR4, -0x1, URZ ;  /* 0xffffffff04057890 */ /* 0x000fe2000fffe0ff */
[----:B------:R-:W-:Y:S01]  /*37c0*/  IMAD.MOV.U32 R3, RZ, RZ, RZ ;  /* 0x000000ffff037224 */ /* 0x000fe200078e00ff */
[----:B------:R-:W-:Y:S02]  /*37d0*/  ULOP3.LUT UR7, UR4, 0xf, URZ, 0xc0, !UPT ;  /* 0x0000000f04077892 */ /* 0x000fe4000f8ec0ff */
[----:B------:R-:W-:-:S09]  /*37e0*/  UISETP.GE.U32.AND UP0, UPT, UR5, 0xf, UPT ;  /* 0x0000000f0500788c */ /* 0x000fd2000bf06070 */
[----:B------:R-:W-:Y:S05]  /*37f0*/  BRA.U !UP0, `(.L_x_61) ;  /* 0x0000001908787547 */ /* 0x000fea000b800000 */
[----:B------:R-:W5:Y:S01]  /*3800*/  LDCU.64 UR8, c[0x0][0x3a0] ;  /* 0x00007400ff0877ac */ /* 0x000f620008000a00 */
[----:B------:R-:W-:-:S04]  /*3810*/  ULOP3.LUT UR4, UR4, 0x7ffffff0, URZ, 0xc0, !UPT ;  /* 0x7ffffff004047892 */ /* 0x000fc8000f8ec0ff */
[----:B------:R-:W-:Y:S02]  /*3820*/  UIADD3 UR5, UPT, UPT, -UR4, URZ, URZ ;  /* 0x000000ff04057290 */ /* 0x000fe4000fffe1ff */
[----:B------:R-:W-:Y:S01]  /*3830*/  IMAD.U32 R3, RZ, RZ, UR4 ;  /* 0x00000004ff037e24 */ /* 0x000fe2000f8e00ff */
[----:B-----5:R-:W-:-:S04]  /*3840*/  IADD3 R0, P1, PT, R30, UR8, RZ ;  /* 0x000000081e007c10 */ /* 0x020fc8000ff3e0ff */
[----:B------:R-:W-:-:S04]  /*3850*/  IADD3 R0, P0, PT, R0, 0x40, RZ ;  /* 0x0000004000007810 */ /* 0x000fc80007f1e0ff */
[----:B------:R-:W-:-:S09]  /*3860*/  IADD3.X R9, PT, PT, RZ, UR9, R27, P0, P1 ;  /* 0x00000009ff097c10 */ /* 0x000fd200087e241b */
.L_x_94:
[----:B0-----:R-:W-:Y:S02]  /*3870*/  IMAD.MOV.U32 R4, RZ, RZ, R0 ;  /* 0x000000ffff047224 */ /* 0x001fe400078e0000 */
[----:B------:R-:W-:-:S05]  /*3880*/  IMAD.MOV.U32 R5, RZ, RZ, R9 ;  /* 0x000000ffff057224 */ /* 0x000fca00078e0009 */
[----:B0-----:R-:W5:Y:S01]  /*3890*/  LDG.E.64 R16, desc[UR10][R4.64+-0x40] ;  /* 0xffffc00a04107981 */ /* 0x001f62000c1e1b00 */
[----:B------:R-:W2:Y:S01]  /*38a0*/  MUFU.RCP64H R11, R23 ;  /* 0x00000017000b7308 */ /* 0x000ea20000001800 */
[----:B------:R-:W-:Y:S01]  /*38b0*/  MOV R10, 0x1 ;  /* 0x00000001000a7802 */ /* 0x000fe20000000f00 */
[----:B------:R-:W-:Y:S01]  /*38c0*/  UIADD3 UR5, UPT, UPT, UR5, 0x10, URZ ;  /* 0x0000001005057890 */ /* 0x000fe2000fffe0ff */
[----:B------:R-:W-:Y:S03]  /*38d0*/  BSSY.RECONVERGENT B1, `(.L_x_62) ;  /* 0x0000014000017945 */ /* 0x000fe60003800200 */
[----:B------:R-:W-:Y:S01]  /*38e0*/  UISETP.NE.AND UP0, UPT, UR5, URZ, UPT ;  /* 0x000000ff0500728c */ /* 0x000fe2000bf05270 */
[----:B--234-:R-:W-:-:S08]  /*38f0*/  DFMA R12, R10, -R22, 1 ;  /* 0x3ff000000a0c742b */ /* 0x01cfd00000000816 */
[----:B------:R-:W-:-:S08]  /*3900*/  DFMA R12, R12, R12, R12 ;  /* 0x0000000c0c0c722b */ /* 0x000fd0000000000c */
[----:B------:R-:W-:-:S08]  /*3910*/  DFMA R12, R10, R12, R10 ;  /* 0x0000000c0a0c722b */ /* 0x000fd0000000000a */
[----:B------:R-:W-:-:S08]  /*3920*/  DFMA R10, R12, -R22, 1 ;  /* 0x3ff000000c0a742b */ /* 0x000fd00000000816 */
[----:B------:R-:W-:-:S08]  /*3930*/  DFMA R10, R12, R10, R12 ;  /* 0x0000000a0c0a722b */ /* 0x000fd0000000000c */
[----:B-----5:R-:W-:Y:S01]  /*3940*/  DMUL R12, R16, R10 ;  /* 0x0000000a100c7228 */ /* 0x020fe20000000000 */
[----:B------:R-:W-:-:S07]  /*3950*/  FSETP.GEU.AND P1, PT, |R17|, 6.5827683646048100446e-37, PT ;  /* 0x036000001100780b */ /* 0x000fce0003f2e200 */
[----:B-1----:R-:W-:-:S08]  /*3960*/  DFMA R14, R12, -R22, R16 ;  /* 0x800000160c0e722b */ /* 0x002fd00000000010 */
[----:B------:R-:W-:-:S10]  /*3970*/  DFMA R10, R10, R14, R12 ;  /* 0x0000000e0a0a722b */ /* 0x000fd4000000000c */
[----:B------:R-:W-:-:S05]  /*3980*/  FFMA R0, RZ, R23, R11 ;  /* 0x00000017ff007223 */ /* 0x000fca000000000b */
[----:B------:R-:W-:-:S13]  /*3990*/  FSETP.GT.AND P0, PT, |R0|, 1.469367938527859385e-39, PT ;  /* 0x001000000000780b */ /* 0x000fda0003f04200 */
[----:B------:R-:W-:Y:S05]  /*39a0*/  @P0 BRA P1, `(.L_x_63) ;  /* 0x0000000000180947 */ /* 0x000fea0000800000 */
[----:B------:R-:W-:Y:S01]  /*39b0*/  IMAD.MOV.U32 R14, RZ, RZ, R16 ;  /* 0x000000ffff0e7224 */ /* 0x000fe200078e0010 */
[----:B------:R-:W-:Y:S01]  /*39c0*/  MOV R0, 0x3a10 ;  /* 0x00003a1000007802 */ /* 0x000fe20000000f00 */
[----:B------:R-:W-:Y:S02]  /*39d0*/  IMAD.MOV.U32 R15, RZ, RZ, R17 ;  /* 0x000000ffff0f7224 */ /* 0x000fe400078e0011 */
[----:B------:R-:W-:Y:S02]  /*39e0*/  IMAD.MOV.U32 R32, RZ, RZ, R22 ;  /* 0x000000ffff207224 */ /* 0x000fe400078e0016 */
[----:B------:R-:W-:-:S07]  /*39f0*/  IMAD.MOV.U32 R33, RZ, RZ, R23 ;  /* 0x000000ffff217224 */ /* 0x000fce00078e0017 */
[----:B------:R-:W-:Y:S05]  /*3a00*/  CALL.REL.NOINC `($__internal_0_$__cuda_sm20_div_rn_f64_full) ;  /* 0x0000003400987944 */ /* 0x000fea0003c00000 */
.L_x_63:
[----:B------:R-:W-:Y:S05]  /*3a10*/  BSYNC.RECONVERGENT B1 ;  /* 0x0000000000017941 */ /* 0x000fea0003800200 */
.L_x_62:
[----:B------:R-:W2:Y:S01]  /*3a20*/  LDG.E.64 R16, desc[UR10][R4.64+-0x38] ;  /* 0xffffc80a04107981 */ /* 0x000ea2000c1e1b00 */
[----:B------:R-:W0:Y:S01]  /*3a30*/  MUFU.RCP64H R13, R23 ;  /* 0x00000017000d7308 */ /* 0x000e220000001800 */
[----:B------:R-:W-:Y:S01]  /*3a40*/  IMAD.MOV.U32 R12, RZ, RZ, 0x1 ;  /* 0x00000001ff0c7424 */ /* 0x000fe200078e00ff */
[----:B------:R-:W-:Y:S01]  /*3a50*/  BSSY.RECONVERGENT B1, `(.L_x_64) ;  /* 0x0000016000017945 */ /* 0x000fe20003800200 */
[----:B------:R1:W-:Y:S04]  /*3a60*/  STG.E.64 desc[UR10][R4.64+-0x40], R10 ;  /* 0xffffc00a04007986 */ /* 0x0003e8000c101b0a */
[----:B0-----:R-:W-:-:S08]  /*3a70*/  DFMA R14, R12, -R22, 1 ;  /* 0x3ff000000c0e742b */ /* 0x001fd00000000816 */
[----:B------:R-:W-:-:S08]  /*3a80*/  DFMA R14, R14, R14, R14 ;  /* 0x0000000e0e0e722b */ /* 0x000fd0000000000e */
[----:B------:R-:W-:-:S08]  /*3a90*/  DFMA R14, R12, R14, R12 ;  /* 0x0000000e0c0e722b */ /* 0x000fd0000000000c */
[----:B------:R-:W-:-:S08]  /*3aa0*/  DFMA R12, R14, -R22, 1 ;  /* 0x3ff000000e0c742b */ /* 0x000fd00000000816 */
[----:B------:R-:W-:-:S08]  /*3ab0*/  DFMA R18, R14, R12, R14 ;  /* 0x0000000c0e12722b */ /* 0x000fd0000000000e */
[----:B--2---:R-:W-:Y:S01]  /*3ac0*/  DMUL R12, R18, R16 ;  /* 0x00000010120c7228 */ /* 0x004fe20000000000 */
[----:B------:R-:W-:-:S07]  /*3ad0*/  FSETP.GEU.AND P1, PT, |R17|, 6.5827683646048100446e-37, PT ;  /* 0x036000001100780b */ /* 0x000fce0003f2e200 */
[----:B------:R-:W-:-:S08]  /*3ae0*/  DFMA R14, R12, -R22, R16 ;  /* 0x800000160c0e722b */ /* 0x000fd00000000010 */
[----:B------:R-:W-:-:S10]  /*3af0*/  DFMA R12, R18, R14, R12 ;  /* 0x0000000e120c722b */ /* 0x000fd4000000000c */
[----:B------:R-:W-:-:S05]  /*3b00*/  FFMA R0, RZ, R23, R13 ;  /* 0x00000017ff007223 */ /* 0x000fca000000000d */
[----:B------:R-:W-:-:S13]  /*3b10*/  FSETP.GT.AND P0, PT, |R0|, 1.469367938527859385e-39, PT ;  /* 0x001000000000780b */ /* 0x000fda0003f04200 */
[----:B-1----:R-:W-:Y:S05]  /*3b20*/  @P0 BRA P1, `(.L_x_65) ;  /* 0x0000000000200947 */ /* 0x002fea0000800000 */
[----:B------:R-:W-:Y:S01]  /*3b30*/  IMAD.MOV.U32 R14, RZ, RZ, R16 ;  /* 0x000000ffff0e7224 */ /* 0x000fe200078e0010 */
[----:B------:R-:W-:Y:S01]  /*3b40*/  MOV R32, R22 ;  /* 0x0000001600207202 */ /* 0x000fe20000000f00 */
[----:B------:R-:W-:Y:S01]  /*3b50*/  IMAD.MOV.U32 R15, RZ, RZ, R17 ;  /* 0x000000ffff0f7224 */ /* 0x000fe200078e0011 */
[----:B------:R-:W-:Y:S01]  /*3b60*/  MOV R0, 0x3b90 ;  /* 0x00003b9000007802 */ /* 0x000fe20000000f00 */
[----:B------:R-:W-:-:S07]  /*3b70*/  IMAD.MOV.U32 R33, RZ, RZ, R23 ;  /* 0x000000ffff217224 */ /* 0x000fce00078e0017 */
[----:B------:R-:W-:Y:S05]  /*3b80*/  CALL.REL.NOINC `($__internal_0_$__cuda_sm20_div_rn_f64_full) ;  /* 0x0000003400387944 */ /* 0x000fea0003c00000 */
[----:B------:R-:W-:Y:S02]  /*3b90*/  IMAD.MOV.U32 R12, RZ, RZ, R10 ;  /* 0x000000ffff0c7224 */ /* 0x000fe400078e000a */
[----:B------:R-:W-:-:S07]  /*3ba0*/  IMAD.MOV.U32 R13, RZ, RZ, R11 ;  /* 0x000000ffff0d7224 */ /* 0x000fce00078e000b */
.L_x_65:
[----:B------:R-:W-:Y:S05]  /*3bb0*/  BSYNC.RECONVERGENT B1 ;  /* 0x0000000000017941 */ /* 0x000fea0003800200 */
.L_x_64:
        /* <DEDUP_REMOVED lines=23> */
.L_x_67:
[----:B------:R-:W-:Y:S05]  /*3d30*/  BSYNC.RECONVERGENT B1 ;  /* 0x0000000000017941 */ /* 0x000fea0003800200 */
.L_x_66:
        /* <DEDUP_REMOVED lines=18> */
[----:B------:R-:W-:Y:S01]  /*3e60*/  MOV R0, 0x3eb0 ;  /* 0x00003eb000007802 */ /* 0x000fe20000000f00 */
[----:B------:R-:W-:Y:S02]  /*3e70*/  IMAD.MOV.U32 R15, RZ, RZ, R17 ;  /* 0x000000ffff0f7224 */ /* 0x000fe400078e0011 */
[----:B------:R-:W-:Y:S02]  /*3e80*/  IMAD.MOV.U32 R32, RZ, RZ, R22 ;  /* 0x000000ffff207224 */ /* 0x000fe400078e0016 */
[----:B------:R-:W-:-:S07]  /*3e90*/  IMAD.MOV.U32 R33, RZ, RZ, R23 ;  /* 0x000000ffff217224 */ /* 0x000fce00078e0017 */
[----:B------:R-:W-:Y:S05]  /*3ea0*/  CALL.REL.NOINC `($__internal_0_$__cuda_sm20_div_rn_f64_full) ;  /* 0x0000003000707944 */ /* 0x000fea0003c00000 */
[----:B------:R-:W-:Y:S02]  /*3eb0*/  IMAD.MOV.U32 R12, RZ, RZ, R10 ;  /* 0x000000ffff0c7224 */ /* 0x000fe400078e000a */
[----:B------:R-:W-:-:S07]  /*3ec0*/  IMAD.MOV.U32 R13, RZ, RZ, R11 ;  /* 0x000000ffff0d7224 */ /* 0x000fce00078e000b */
.L_x_69:
[----:B------:R-:W-:Y:S05]  /*3ed0*/  BSYNC.RECONVERGENT B1 ;  /* 0x0000000000017941 */ /* 0x000fea0003800200 */
.L_x_68:
[----:B------:R-:W2:Y:S01]  /*3ee0*/  LDG.E.64 R16, desc[UR10][R4.64+-0x20] ;  /* 0xffffe00a04107981 */ /* 0x000ea2000c1e1b00 */
[----:B------:R-:W0:Y:S01]  /*3ef0*/  MUFU.RCP64H R11, R23 ;  /* 0x00000017000b7308 */ /* 0x000e220000001800 */
[----:B------:R-:W-:Y:S01]  /*3f00*/  MOV R10, 0x1 ;  /* 0x00000001000a7802 */ /* 0x000fe20000000f00 */
        /* <DEDUP_REMOVED lines=20> */
.L_x_71:
[----:B------:R-:W-:Y:S05]  /*4050*/  BSYNC.RECONVERGENT B1 ;  /* 0x0000000000017941 */ /* 0x000fea0003800200 */
.L_x_70:
        /* <DEDUP_REMOVED lines=25> */
.L_x_73:
[----:B------:R-:W-:Y:S05]  /*41f0*/  BSYNC.RECONVERGENT B1 ;  /* 0x0000000000017941 */ /* 0x000fea0003800200 */
.L_x_72:
        /* <DEDUP_REMOVED lines=23> */
.L_x_75:
[----:B------:R-:W-:Y:S05]  /*4370*/  BSYNC.RECONVERGENT B1 ;  /* 0x0000000000017941 */ /* 0x000fea0003800200 */
.L_x_74:
        /* <DEDUP_REMOVED lines=25> */
.L_x_77:
[----:B------:R-:W-:Y:S05]  /*4510*/  BSYNC.RECONVERGENT B1 ;  /* 0x0000000000017941 */ /* 0x000fea0003800200 */
.L_x_76:
        /* <DEDUP_REMOVED lines=23> */
.L_x_79:
[----:B------:R-:W-:Y:S05]  /*4690*/  BSYNC.RECONVERGENT B1 ;  /* 0x0000000000017941 */ /* 0x000fea0003800200 */
.L_x_78:
        /* <DEDUP_REMOVED lines=25> */
.L_x_81:
[----:B------:R-:W-:Y:S05]  /*4830*/  BSYNC.RECONVERGENT B1 ;  /* 0x0000000000017941 */ /* 0x000fea0003800200 */
.L_x_80:
        /* <DEDUP_REMOVED lines=23> */
.L_x_83:
[----:B------:R-:W-:Y:S05]  /*49b0*/  BSYNC.RECONVERGENT B1 ;  /* 0x0000000000017941 */ /* 0x000fea0003800200 */
.L_x_82:
        /* <DEDUP_REMOVED lines=25> */
.L_x_85:
[----:B------:R-:W-:Y:S05]  /*4b50*/  BSYNC.RECONVERGENT B1 ;  /* 0x0000000000017941 */ /* 0x000fea0003800200 */
.L_x_84:
        /* <DEDUP_REMOVED lines=23> */
.L_x_87:
[----:B------:R-:W-:Y:S05]  /*4cd0*/  BSYNC.RECONVERGENT B1 ;  /* 0x0000000000017941 */ /* 0x000fea0003800200 */
.L_x_86:
        /* <DEDUP_REMOVED lines=25> */
.L_x_89:
[----:B------:R-:W-:Y:S05]  /*4e70*/  BSYNC.RECONVERGENT B1 ;  /* 0x0000000000017941 */ /* 0x000fea0003800200 */
.L_x_88:
        /* <DEDUP_REMOVED lines=23> */
.L_x_91:
[----:B------:R-:W-:Y:S05]  /*4ff0*/  BSYNC.RECONVERGENT B1 ;  /* 0x0000000000017941 */ /* 0x000fea0003800200 */
.L_x_90:
        /* <DEDUP_REMOVED lines=25> */
.L_x_93:
[----:B------:R-:W-:Y:S05]  /*5190*/  BSYNC.RECONVERGENT B1 ;  /* 0x0000000000017941 */ /* 0x000fea0003800200 */
.L_x_92:
[----:B------:R0:W-:Y:S01]  /*51a0*/  STG.E.64 desc[UR10][R4.64+0x38], R12 ;  /* 0x0000380c04007986 */ /* 0x0001e2000c101b0a */
[----:B------:R-:W-:-:S04]  /*51b0*/  IADD3 R0, P0, PT, R4, 0x80, RZ ;  /* 0x0000008004007810 */ /* 0x000fc80007f1e0ff */
[----:B------:R-:W-:Y:S01]  /*51c0*/  IADD3.X R9, PT, PT, RZ, R5, RZ, P0, !PT ;  /* 0x00000005ff097210 */ /* 0x000fe200007fe4ff */
[----:B------:R-:W-:Y:S08]  /*51d0*/  BRA.U UP0, `(.L_x_94) ;  /* 0xffffffe500a47547 */ /* 0x000ff0000b83ffff */
.L_x_61:
[----:B------:R-:W-:-:S09]  /*51e0*/  UISETP.NE.AND UP0, UPT, UR7, URZ, UPT ;  /* 0x000000ff0700728c */ /* 0x000fd2000bf05270 */
[----:B------:R-:W-:Y:S05]  /*51f0*/  BRA.U !UP0, `(.L_x_60) ;  /* 0x0000001508747547 */ /* 0x000fea000b800000 */
[----:B------:R-:W5:Y:S01]  /*5200*/  LDCU UR4, c[0x0][0x3b4] ;  /* 0x00007680ff0477ac */ /* 0x000f620008000800 */
[----:B------:R-:W-:Y:S02]  /*5210*/  UISETP.GE.U32.AND UP0, UPT, UR7, 0x8, UPT ;  /* 0x000000080700788c */ /* 0x000fe4000bf06070 */
[----:B-----5:R-:W-:-:S07]  /*5220*/  ULOP3.LUT UR4, UR4, 0x7, URZ, 0xc0, !UPT ;  /* 0x0000000704047892 */ /* 0x020fce000f8ec0ff */
[----:B------:R-:W-:Y:S05]  /*5230*/  BRA.U !UP0, `(.L_x_95) ;  /* 0x0000000d08207547 */ /* 0x000fea000b800000 */
[----:B0-----:R-:W-:-:S05]  /*5240*/  IMAD.WIDE.U32 R4, R3, 0x8, R28 ;  /* 0x0000000803047825 */ /* 0x001fca00078e001c */
[----:B-12-4-:R-:W2:Y:S01]  /*5250*/  LDG.E.64 R14, desc[UR10][R4.64] ;  /* 0x0000000a040e7981 */ /* 0x016ea2000c1e1b00 */
[----:B------:R-:W3:Y:S01]  /*5260*/  MUFU.RCP64H R11, R23 ;  /* 0x00000017000b7308 */ /* 0x000ee20000001800 */
[----:B------:R-:W-:Y:S01]  /*5270*/  IMAD.MOV.U32 R10, RZ, RZ, 0x1 ;  /* 0x00000001ff0a7424 */ /* 0x000fe200078e00ff */
[----:B------:R-:W-:Y:S05]  /*5280*/  BSSY.RECONVERGENT B1, `(.L_x_96) ;  /* 0x0000011000017945 */ /* 0x000fea0003800200 */
[----:B---3--:R-:W-:-:S08]  /*5290*/  DFMA R12, R10, -R22, 1 ;  /* 0x3ff000000a0c742b */ /* 0x008fd00000000816 */
        /* <DEDUP_REMOVED lines=10> */
[----:B------:R-:W-:Y:S05]  /*5340*/  @P0 BRA P1, `(.L_x_97) ;  /* 0x0000000000100947 */ /* 0x000fea0000800000 */
[----:B------:R-:W-:Y:S01]  /*5350*/  IMAD.MOV.U32 R32, RZ, RZ, R22 ;  /* 0x000000ffff207224 */ /* 0x000fe200078e0016 */
[----:B------:R-:W-:Y:S01]  /*5360*/  MOV R0, 0x5390 ;  /* 0x0000539000007802 */ /* 0x000fe20000000f00 */
[----:B------:R-:W-:-:S07]  /*5370*/  IMAD.MOV.U32 R33, RZ, RZ, R23 ;  /* 0x000000ffff217224 */ /* 0x000fce00078e0017 */
[----:B------:R-:W-:Y:S05]  /*5380*/  CALL.REL.NOINC `($__internal_0_$__cuda_sm20_div_rn_f64_full) ;  /* 0x0000001c00387944 */ /* 0x000fea0003c00000 */
.L_x_97:
[----:B------:R-:W-:Y:S05]  /*5390*/  BSYNC.RECONVERGENT B1 ;  /* 0x0000000000017941 */ /* 0x000fea0003800200 */
.L_x_96:
        /* <DEDUP_REMOVED lines=25> */
.L_x_99:
[----:B------:R-:W-:Y:S05]  /*5530*/  BSYNC.RECONVERGENT B1 ;  /* 0x0000000000017941 */ /* 0x000fea0003800200 */
.L_x_98:
        /* <DEDUP_REMOVED lines=23> */
.L_x_101:
[----:B------:R-:W-:Y:S05]  /*56b0*/  BSYNC.RECONVERGENT B1 ;  /* 0x0000000000017941 */ /* 0x000fea0003800200 */
.L_x_100:
        /* <DEDUP_REMOVED lines=25> */
.L_x_103:
[----:B------:R-:W-:Y:S05]  /*5850*/  BSYNC.RECONVERGENT B1 ;  /* 0x0000000000017941 */ /* 0x000fea0003800200 */
.L_x_102:
        /* <DEDUP_REMOVED lines=17> */
[----:B------:R-:W-:Y:S01]  /*5970*/  MOV R14, R16 ;  /* 0x00000010000e7202 */ /* 0x000fe20000000f00 */
[----:B------:R-:W-:Y:S01]  /*5980*/  IMAD.MOV.U32 R15, RZ, RZ, R17 ;  /* 0x000000ffff0f7224 */ /* 0x000fe200078e0011 */
[----:B------:R-:W-:Y:S01]  /*5990*/  MOV R0, 0x59d0 ;  /* 0x000059d000007802 */ /* 0x000fe20000000f00 */
[----:B------:R-:W-:Y:S02]  /*59a0*/  IMAD.MOV.U32 R32, RZ, RZ, R22 ;  /* 0x000000ffff207224 */ /* 0x000fe400078e0016 */
[----:B------:R-:W-:-:S07]  /*59b0*/  IMAD.MOV.U32 R33, RZ, RZ, R23 ;  /* 0x000000ffff217224 */ /* 0x000fce00078e0017 */
[----:B------:R-:W-:Y:S05]  /*59c0*/  CALL.REL.NOINC `($__internal_0_$__cuda_sm20_div_rn_f64_full) ;  /* 0x0000001400a87944 */ /* 0x000fea0003c00000 */
.L_x_105:
[----:B------:R-:W-:Y:S05]  /*59d0*/  BSYNC.RECONVERGENT B1 ;  /* 0x0000000000017941 */ /* 0x000fea0003800200 */
.L_x_104:
        /* <DEDUP_REMOVED lines=25> */
.L_x_107:
[----:B------:R-:W-:Y:S05]  /*5b70*/  BSYNC.RECONVERGENT B1 ;  /* 0x0000000000017941 */ /* 0x000fea0003800200 */
.L_x_106:
        /* <DEDUP_REMOVED lines=23> */
.L_x_109:
[----:B------:R-:W-:Y:S05]  /*5cf0*/  BSYNC.RECONVERGENT B1 ;  /* 0x0000000000017941 */ /* 0x000fea0003800200 */
.L_x_108:
        /* <DEDUP_REMOVED lines=25> */
.L_x_111:
[----:B------:R-:W-:Y:S05]  /*5e90*/  BSYNC.RECONVERGENT B1 ;  /* 0x0000000000017941 */ /* 0x000fea0003800200 */
.L_x_110:
[----:B------:R0:W-:Y:S01]  /*5ea0*/  STG.E.64 desc[UR10][R4.64+0x38], R12 ;  /* 0x0000380c04007986 */ /* 0x0001e2000c101b0a */
[----:B------:R-:W-:-:S07]  /*5eb0*/  VIADD R3, R3, 0x8 ;  /* 0x0000000803037836 */ /* 0x000fce0000000000 */
.L_x_95:
        /* <DEDUP_REMOVED lines=9> */
[----:B------:R-:W-:Y:S01]  /*5f50*/  MOV R10, 0x1 ;  /* 0x00000001000a7802 */ /* 0x000fe20000000f00 */
        /* <DEDUP_REMOVED lines=17> */
.L_x_114:
[----:B------:R-:W-:Y:S05]  /*6070*/  BSYNC.RECONVERGENT B1 ;  /* 0x0000000000017941 */ /* 0x000fea0003800200 */
.L_x_113:
        /* <DEDUP_REMOVED lines=23> */
[----:B------:R-:W-:Y:S01]  /*61f0*/  MOV R12, R10 ;  /* 0x0000000a000c7202 */ /* 0x000fe20000000f00 */
[----:B------:R-:W-:-:S07]  /*6200*/  IMAD.MOV.U32 R13, RZ, RZ, R11 ;  /* 0x000000ffff0d7224 */ /* 0x000fce00078e000b */
.L_x_116:
[----:B------:R-:W-:Y:S05]  /*6210*/  BSYNC.RECONVERGENT B1 ;  /* 0x0000000000017941 */ /* 0x000fea0003800200 */
.L_x_115:
        /* <DEDUP_REMOVED lines=23> */
.L_x_118:
[----:B------:R-:W-:Y:S05]  /*6390*/  BSYNC.RECONVERGENT B1 ;  /* 0x0000000000017941 */ /* 0x000fea0003800200 */
.L_x_117:
        /* <DEDUP_REMOVED lines=23> */
[----:B------:R-:W-:Y:S02]  /*6510*/  IMAD.MOV.U32 R12, RZ, RZ, R10 ;  /* 0x000000ffff0c7224 */ /* 0x000fe400078e000a */
[----:B------:R-:W-:-:S07]  /*6520*/  IMAD.MOV.U32 R13, RZ, RZ, R11 ;  /* 0x000000ffff0d7224 */ /* 0x000fce00078e000b */
.L_x_120:
[----:B------:R-:W-:Y:S05]  /*6530*/  BSYNC.RECONVERGENT B1 ;  /* 0x0000000000017941 */ /* 0x000fea0003800200 */
.L_x_119:
[----:B------:R0:W-:Y:S01]  /*6540*/  STG.E.64 desc[UR10][R4.64+0x18], R12 ;  /* 0x0000180c04007986 */ /* 0x0001e2000c101b0a */
[----:B------:R-:W-:-:S07]  /*6550*/  VIADD R3, R3, 0x4 ;  /* 0x0000000403037836 */ /* 0x000fce0000000000 */
.L_x_112:
[----:B------:R-:W-:-:S09]  /*6560*/  UISETP.NE.AND UP0, UPT, UR5, URZ, UPT ;  /* 0x000000ff0500728c */ /* 0x000fd2000bf05270 */
[----:B------:R-:W-:Y:S05]  /*6570*/  BRA.U !UP0, `(.L_x_60) ;  /* 0x0000000108947547 */ /* 0x000fea000b800000 */
[----:B------:R-:W5:Y:S01]  /*6580*/  LDCU.64 UR8, c[0x0][0x3a0] ;  /* 0x00007400ff0877ac */ /* 0x000f620008000a00 */
[----:B------:R-:W-:Y:S01]  /*6590*/  IMAD.MOV.U32 R26, RZ, RZ, R30 ;  /* 0x000000ffff1a7224 */ /* 0x000fe200078e001e */
[----:B------:R-:W-:-:S03]  /*65a0*/  UIADD3 UR6, UPT, UPT, -UR5, URZ, URZ ;  /* 0x000000ff05067290 */ /* 0x000fc6000fffe1ff */
[----:B------:R-:W-:-:S03]  /*65b0*/  IMAD.WIDE.U32 R2, R3, 0x8, R26 ;  /* 0x0000000803027825 */ /* 0x000fc600078e001a */
[----:B-----5:R-:W-:-:S04]  /*65c0*/  IADD3 R0, P0, PT, R2, UR8, RZ ;  /* 0x0000000802007c10 */ /* 0x020fc8000ff1e0ff */
[----:B------:R-:W-:-:S09]  /*65d0*/  IADD3.X R9, PT, PT, R3, UR9, RZ, P0, !PT ;  /* 0x0000000903097c10 */ /* 0x000fd200087fe4ff */
.L_x_123:
[----:B0-----:R-:W-:Y:S01]  /*65e0*/  MOV R4, R0 ;  /* 0x0000000000047202 */ /* 0x001fe20000000f00 */
[----:B------:R-:W-:-:S05]  /*65f0*/  IMAD.MOV.U32 R5, RZ, RZ, R9 ;  /* 0x000000ffff057224 */ /* 0x000fca00078e0009 */
[----:B-12-4-:R-:W2:Y:S01]  /*6600*/  LDG.E.64 R14, desc[UR10][R4.64] ;  /* 0x0000000a040e7981 */ /* 0x016ea2000c1e1b00 */
[----:B------:R-:W0:Y:S01]  /*6610*/  MUFU.RCP64H R3, R23 ;  /* 0x0000001700037308 */ /* 0x000e220000001800 */
[----:B------:R-:W-:Y:S01]  /*6620*/  IMAD.MOV.U32 R2, RZ, RZ, 0x1 ;  /* 0x00000001ff027424 */ /* 0x000fe200078e00ff */
[----:B------:R-:W-:Y:S01]  /*6630*/  UIADD3 UR6, UPT, UPT, UR6, 0x1, URZ ;  /* 0x0000000106067890 */ /* 0x000fe2000fffe0ff */
[----:B------:R-:W-:Y:S03]  /*6640*/  BSSY.RECONVERGENT B1, `(.L_x_121) ;  /* 0x0000014000017945 */ /* 0x000fe60003800200 */
[----:B------:R-:W-:Y:S01]  /*6650*/  UISETP.NE.AND UP0, UPT, UR6, URZ, UPT ;  /* 0x000000ff0600728c */ /* 0x000fe2000bf05270 */
[----:B0-----:R-:W-:-:S08]  /*6660*/  DFMA R10, R2, -R22, 1 ;  /* 0x3ff00000020a742b */ /* 0x001fd00000000816 */
[----:B------:R-:W-:-:S08]  /*6670*/  DFMA R10, R10, R10, R10 ;  /* 0x0000000a0a0a722b */ /* 0x000fd0000000000a */
[----:B------:R-:W-:-:S08]  /*6680*/  DFMA R10, R2, R10, R2 ;  /* 0x0000000a020a722b */ /* 0x000fd00000000002 */
[----:B------:R-:W-:-:S08]  /*6690*/  DFMA R2, R10, -R22, 1 ;  /* 0x3ff000000a02742b */ /* 0x000fd00000000816 */
[----:B---3--:R-:W-:-:S08]  /*66a0*/  DFMA R12, R10, R2, R10 ;  /* 0x000000020a0c722b */ /* 0x008fd0000000000a */
        /* <DEDUP_REMOVED lines=11> */
[----:B------:R-:W-:Y:S02]  /*6760*/  IMAD.MOV.U32 R2, RZ, RZ, R10 ;  /* 0x000000ffff027224 */ /* 0x000fe400078e000a */
[----:B------:R-:W-:-:S07]  /*6770*/  IMAD.MOV.U32 R3, RZ, RZ, R11 ;  /* 0x000000ffff037224 */ /* 0x000fce00078e000b */
.L_x_122:
[----:B------:R-:W-:Y:S05]  /*6780*/  BSYNC.RECONVERGENT B1 ;  /* 0x0000000000017941 */ /* 0x000fea0003800200 */
.L_x_121:
[----:B------:R0:W-:Y:S01]  /*6790*/  STG.E.64 desc[UR10][R4.64], R2 ;  /* 0x0000000204007986 */ /* 0x0001e2000c101b0a */
[----:B------:R-:W-:-:S05]  /*67a0*/  IADD3 R0, P0, PT, R4, 0x8, RZ ;  /* 0x0000000804007810 */ /* 0x000fca0007f1e0ff */
[----:B------:R-:W-:Y:S01]  /*67b0*/  IMAD.X R9, RZ, RZ, R5, P0 ;  /* 0x000000ffff097224 */ /* 0x000fe200000e0605 */
[----:B------:R-:W-:Y:S07]  /*67c0*/  BRA.U UP0, `(.L_x_123) ;  /* 0xfffffffd00847547 */ /* 0x000fee000b83ffff */
.L_x_60:
[----:B------:R-:W5:Y:S02]  /*67d0*/  LDC R0, c[0x0][0x3b4] ;  /* 0x0000ed00ff007b82 */ /* 0x000f640000000800 */
[----:B-----5:R-:W-:-:S13]  /*67e0*/  ISETP.GE.AND P0, PT, R0, 0x1, PT ;  /* 0x000000010000780c */ /* 0x020fda0003f06270 */
[----:B0-----:R-:W-:Y:S05]  /*67f0*/  @!P0 EXIT ;  /* 0x000000000000894d */ /* 0x001fea0003800000 */
[C---:B------:R-:W-:Y:S01]  /*6800*/  IADD3 R2, PT, PT, R0.reuse, -0x1, RZ ;  /* 0xffffffff00027810 */ /* 0x040fe20007ffe0ff */
[----:B------:R-:W-:Y:S01]  /*6810*/  IMAD.MOV.U32 R9, RZ, RZ, RZ ;  /* 0x000000ffff097224 */ /* 0x000fe200078e00ff */
[----:B-1-3--:R-:W-:Y:S02]  /*6820*/  LOP3.LUT R32, R0, 0xf, RZ, 0xc0, !PT ;  /* 0x0000000f00207812 */ /* 0x00afe400078ec0ff */
[----:B------:R-:W-:Y:S02]  /*6830*/  ISETP.GE.U32.AND P1, PT, R2, 0xf, PT ;  /* 0x0000000f0200780c */ /* 0x000fe40003f26070 */
[----:B------:R-:W-:-:S11]  /*6840*/  ISETP.NE.AND P0, PT, R32, RZ, PT ;  /* 0x000000ff2000720c */ /* 0x000fd60003f05270 */
[----:B------:R-:W-:Y:S05]  /*6850*/  @!P1 BRA `(.L_x_124) ;  /* 0x0000000000e09947 */ /* 0x000fea0003800000 */
[----:B------:R-:W0:Y:S01]  /*6860*/  LDC.64 R2, c[0x0][0x380] ;  /* 0x0000e000ff027b82 */ /* 0x000e220000000a00 */
[----:B------:R-:W1:Y:S01]  /*6870*/  LDCU.64 UR6, c[0x0][0x388] ;  /* 0x00007100ff0677ac */ /* 0x000e620008000a00 */
[----:B------:R-:W-:Y:S01]  /*6880*/  LOP3.LUT R9, R0, 0x7ffffff0, RZ, 0xc0, !PT ;  /* 0x7ffffff000097812 */ /* 0x000fe200078ec0ff */
[----:B------:R-:W3:Y:S04]  /*6890*/  LDCU.64 UR4, c[0x0][0x3a0] ;  /* 0x00007400ff0477ac */ /* 0x000ee80008000a00 */
[----:B------:R-:W-:Y:S02]  /*68a0*/  IMAD.MOV R6, RZ, RZ, -R9 ;  /* 0x000000ffff067224 */ /* 0x000fe400078e0a09 */
[----:B-1----:R-:W-:Y:S01]  /*68b0*/  IMAD R5, R7, UR6, RZ ;  /* 0x0000000607057c24 */ /* 0x002fe2000f8e02ff */
[----:B---3--:R-:W-:Y:S01]  /*68c0*/  IADD3 R22, P2, PT, R30, UR4, RZ ;  /* 0x000000041e167c10 */ /* 0x008fe2000ff5e0ff */
[----:B0-----:R-:W-:-:S03]  /*68d0*/  IMAD.WIDE.U32 R2, R8, UR6, R2 ;  /* 0x0000000608027c25 */ /* 0x001fc6000f8e0002 */
[----:B------:R-:W-:Y:S01]  /*68e0*/  IADD3 R22, P3, PT, R22, 0x40, RZ ;  /* 0x0000004016167810 */ /* 0x000fe20007f7e0ff */
[----:B------:R-:W-:Y:S01]  /*68f0*/  IMAD R5, R8, UR7, R5 ;  /* 0x0000000708057c24 */ /* 0x000fe2000f8e0205 */
[----:B------:R-:W-:Y:S02]  /*6900*/  IADD3 R18, P1, PT, R2, 0x40, RZ ;  /* 0x0000004002127810 */ /* 0x000fe40007f3e0ff */
[----:B------:R-:W-:-:S03]  /*6910*/  IADD3.X R23, PT, PT, RZ, UR5, R27, P3, P2 ;  /* 0x00000005ff177c10 */ /* 0x000fc60009fe441b */
[----:B------:R-:W-:-:S08]  /*6920*/  IMAD.X R19, R5, 0x1, R3, P1 ;  /* 0x0000000105137824 */ /* 0x000fd000008e0603 */
.L_x_125:
[----:B------:R-:W-:Y:S02]  /*6930*/  IMAD.MOV.U32 R4, RZ, RZ, R22 ;  /* 0x000000ffff047224 */ /* 0x000fe400078e0016 */
[----:B------:R-:W-:-:S05]  /*6940*/  IMAD.MOV.U32 R5, RZ, RZ, R23 ;  /* 0x000000ffff057224 */ /* 0x000fca00078e0017 */
[----:B0-----:R-:W3:Y:S01]  /*6950*/  LDG.E.64 R10, desc[UR10][R4.64+-0x40] ;  /* 0xffffc00a040a7981 */ /* 0x001ee2000c1e1b00 */
[----:B------:R-:W-:Y:S02]  /*6960*/  IMAD.MOV.U32 R2, RZ, RZ, R18 ;  /* 0x000000ffff027224 */ /* 0x000fe400078e0012 */
[----:B------:R-:W-:-:S05]  /*6970*/  IMAD.MOV.U32 R3, RZ, RZ, R19 ;  /* 0x000000ffff037224 */ /* 0x000fca00078e0013 */
[----:B---3--:R0:W-:Y:S04]  /*6980*/  STG.E.64 desc[UR10][R2.64+-0x40], R10 ;  /* 0xffffc00a02007986 */ /* 0x0081e8000c101b0a */
[----:B--2-4-:R-:W2:Y:S04]  /*6990*/  LDG.E.64 R12, desc[UR10][R4.64+-0x38] ;  /* 0xffffc80a040c7981 */ /* 0x014ea8000c1e1b00 */
[----:B--2---:R1:W-:Y:S04]  /*69a0*/  STG.E.64 desc[UR10][R2.64+-0x38], R12 ;  /* 0xffffc80c02007986 */ /* 0x0043e8000c101b0a */
[----:B------:R-:W2:Y:S04]  /*69b0*/  LDG.E.64 R14, desc[UR10][R4.64+-0x30] ;  /* 0xffffd00a040e7981 */ /* 0x000ea8000c1e1b00 */
[----:B--2---:R2:W-:Y:S04]  /*69c0*/  STG.E.64 desc[UR10][R2.64+-0x30], R14 ;  /* 0xffffd00e02007986 */ /* 0x0045e8000c101b0a */
[----:B------:R-:W3:Y:S04]  /*69d0*/  LDG.E.64 R16, desc[UR10][R4.64+-0x28] ;  /* 0xffffd80a04107981 */ /* 0x000ee8000c1e1b00 */
[----:B---3--:R3:W-:Y:S04]  /*69e0*/  STG.E.64 desc[UR10][R2.64+-0x28], R16 ;  /* 0xffffd81002007986 */ /* 0x0087e8000c101b0a */
[----:B------:R-:W4:Y:S04]  /*69f0*/  LDG.E.64 R18, desc[UR10][R4.64+-0x20] ;  /* 0xffffe00a04127981 */ /* 0x000f28000c1e1b00 */
[----:B----4-:R4:W-:Y:S04]  /*6a00*/  STG.E.64 desc[UR10][R2.64+-0x20], R18 ;  /* 0xffffe01202007986 */ /* 0x0109e8000c101b0a */
[----:B------:R-:W5:Y:S04]  /*6a10*/  LDG.E.64 R22, desc[UR10][R4.64+-0x18] ;  /* 0xffffe80a04167981 */ /* 0x000f68000c1e1b00 */
[----:B-----5:R5:W-:Y:S04]  /*6a20*/  STG.E.64 desc[UR10][R2.64+-0x18], R22 ;  /* 0xffffe81602007986 */ /* 0x020be8000c101b0a */
[----:B0-----:R-:W2:Y:S04]  /*6a30*/  LDG.E.64 R10, desc[UR10][R4.64+-0x10] ;  /* 0xfffff00a040a7981 */ /* 0x001ea8000c1e1b00 */
[----:B--2---:R0:W-:Y:S04]  /*6a40*/  STG.E.64 desc[UR10][R2.64+-0x10], R10 ;  /* 0xfffff00a02007986 */ /* 0x0041e8000c101b0a */
[----:B-1----:R-:W2:Y:S04]  /*6a50*/  LDG.E.64 R12, desc[UR10][R4.64+-0x8] ;  /* 0xfffff80a040c7981 */ /* 0x002ea8000c1e1b00 */
[----:B--2---:R1:W-:Y:S04]  /*6a60*/  STG.E.64 desc[UR10][R2.64+-0x8], R12 ;  /* 0xfffff80c02007986 */ /* 0x0043e8000c101b0a */
[----:B------:R-:W2:Y:S04]  /*6a70*/  LDG.E.64 R14, desc[UR10][R4.64] ;  /* 0x0000000a040e7981 */ /* 0x000ea8000c1e1b00 */
[----:B--2---:R2:W-:Y:S04]  /*6a80*/  STG.E.64 desc[UR10][R2.64], R14 ;  /* 0x0000000e02007986 */ /* 0x0045e8000c101b0a */
[----:B---3--:R-:W3:Y:S04]  /*6a90*/  LDG.E.64 R16, desc[UR10][R4.64+0x8] ;  /* 0x0000080a04107981 */ /* 0x008ee8000c1e1b00 */
[----:B---3--:R3:W-:Y:S04]  /*6aa0*/  STG.E.64 desc[UR10][R2.64+0x8], R16 ;  /* 0x0000081002007986 */ /* 0x0087e8000c101b0a */
[----:B----4-:R-:W4:Y:S04]  /*6ab0*/  LDG.E.64 R18, desc[UR10][R4.64+0x10] ;  /* 0x0000100a04127981 */ /* 0x010f28000c1e1b00 */
[----:B----4-:R-:W-:Y:S04]  /*6ac0*/  STG.E.64 desc[UR10][R2.64+0x10], R18 ;  /* 0x0000101202007986 */ /* 0x010fe8000c101b0a */
[----:B-----5:R-:W4:Y:S04]  /*6ad0*/  LDG.E.64 R22, desc[UR10][R4.64+0x18] ;  /* 0x0000180a04167981 */ /* 0x020f28000c1e1b00 */
[----:B----4-:R4:W-:Y:S04]  /*6ae0*/  STG.E.64 desc[UR10][R2.64+0x18], R22 ;  /* 0x0000181602007986 */ /* 0x0109e8000c101b0a */
[----:B0-----:R-:W5:Y:S04]  /*6af0*/  LDG.E.64 R10, desc[UR10][R4.64+0x20] ;  /* 0x0000200a040a7981 */ /* 0x001f68000c1e1b00 */
[----:B-----5:R0:W-:Y:S04]  /*6b00*/  STG.E.64 desc[UR10][R2.64+0x20], R10 ;  /* 0x0000200a02007986 */ /* 0x0201e8000c101b0a */
[----:B-1----:R-:W5:Y:S04]  /*6b10*/  LDG.E.64 R12, desc[UR10][R4.64+0x28] ;  /* 0x0000280a040c7981 */ /* 0x002f68000c1e1b00 */
[----:B-----5:R0:W-:Y:S04]  /*6b20*/  STG.E.64 desc[UR10][R2.64+0x28], R12 ;  /* 0x0000280c02007986 */ /* 0x0201e8000c101b0a */
[----:B--2---:R-:W2:Y:S04]  /*6b30*/  LDG.E.64 R14, desc[UR10][R4.64+0x30] ;  /* 0x0000300a040e7981 */ /* 0x004ea8000c1e1b00 */
[----:B--2---:R0:W-:Y:S04]  /*6b40*/  STG.E.64 desc[UR10][R2.64+0x30], R14 ;  /* 0x0000300e02007986 */ /* 0x0041e8000c101b0a */
[----:B---3--:R-:W2:Y:S01]  /*6b50*/  LDG.E.64 R16, desc[UR10][R4.64+0x38] ;  /* 0x0000380a04107981 */ /* 0x008ea2000c1e1b00 */
[----:B------:R-:W-:-:S02]  /*6b60*/  IADD3 R6, PT, PT, R6, 0x10, RZ ;  /* 0x0000001006067810 */ /* 0x000fc40007ffe0ff */
[----:B----4-:R-:W-:Y:S02]  /*6b70*/  IADD3 R22, P2, PT, R4, 0x80, RZ ;  /* 0x0000008004167810 */ /* 0x010fe40007f5e0ff */
[----:B------:R-:W-:Y:S02]  /*6b80*/  ISETP.NE.AND P1, PT, R6, RZ, PT ;  /* 0x000000ff0600720c */ /* 0x000fe40003f25270 */
[----:B------:R-:W-:Y:S01]  /*6b90*/  IADD3 R18, P3, PT, R2, 0x80, RZ ;  /* 0x0000008002127810 */ /* 0x000fe20007f7e0ff */
[----:B------:R-:W-:-:S04]  /*6ba0*/  IMAD.X R23, RZ, RZ, R5, P2 ;  /* 0x000000ffff177224 */ /* 0x000fc800010e0605 */
[----:B------:R-:W-:Y:S01]  /*6bb0*/  IMAD.X R19, RZ, RZ, R3, P3 ;  /* 0x000000ffff137224 */ /* 0x000fe200018e0603 */
[----:B--2---:R0:W-:Y:S05]  /*6bc0*/  STG.E.64 desc[UR10][R2.64+0x38], R16 ;  /* 0x0000381002007986 */ /* 0x0041ea000c101b0a */
[----:B------:R-:W-:Y:S05]  /*6bd0*/  @P1 BRA `(.L_x_125) ;  /* 0xfffffffc00541947 */ /* 0x000fea000383ffff */
.L_x_124:
[----:B------:R-:W-:Y:S05]  /*6be0*/  @!P0 EXIT ;  /* 0x000000000000894d */ /* 0x000fea0003800000 */
[----:B------:R-:W-:Y:S01]  /*6bf0*/  ISETP.GE.U32.AND P0, PT, R32, 0x8, PT ;  /* 0x000000082000780c */ /* 0x000fe20003f06070 */
[----:B0-----:R-:W0:Y:S01]  /*6c00*/  LDC.64 R10, c[0x0][0x380] ;  /* 0x0000e000ff0a7b82 */ /* 0x001e220000000a00 */
[----:B------:R-:W1:Y:S11]  /*6c10*/  LDCU.64 UR4, c[0x0][0x388] ;  /* 0x00007100ff0477ac */ /* 0x000e760008000a00 */
[----:B------:R-:W-:-:S05]  /*6c20*/  @P0 IMAD.WIDE.U32 R2, R9, 0x8, R28 ;  /* 0x0000000809020825 */ /* 0x000fca00078e001c */
[----:B------:R-:W3:Y:S01]  /*6c30*/  @P0 LDG.E.64 R4, desc[UR10][R2.64] ;  /* 0x0000000a02040981 */ /* 0x000ee2000c1e1b00 */
[----:B-1----:R-:W-:-:S04]  /*6c40*/  IMAD R7, R7, UR4, RZ ;  /* 0x0000000407077c24 */ /* 0x002fc8000f8e02ff */
[C---:B------:R-:W-:Y:S02]  /*6c50*/  IMAD R7, R8.reuse, UR5, R7 ;  /* 0x0000000508077c24 */ /* 0x040fe4000f8e0207 */
[----:B0-----:R-:W-:-:S04]  /*6c60*/  IMAD.WIDE.U32 R10, R8, UR4, R10 ;  /* 0x00000004080a7c25 */ /* 0x001fc8000f8e000a */
[----:B------:R-:W-:Y:S02]  /*6c70*/  IMAD.IADD R23, R7, 0x1, R11 ;  /* 0x0000000107177824 */ /* 0x000fe400078e020b */
[----:B------:R-:W-:-:S04]  /*6c80*/  IMAD.MOV.U32 R22, RZ, RZ, R10 ;  /* 0x000000ffff167224 */ /* 0x000fc800078e000a */
[----:B------:R-:W-:-:S05]  /*6c90*/  @P0 IMAD.WIDE.U32 R6, R9, 0x8, R22 ;  /* 0x0000000809060825 */ /* 0x000fca00078e0016 */
[----:B---3--:R0:W-:Y:S04]  /*6ca0*/  @P0 STG.E.64 desc[UR10][R6.64], R4 ;  /* 0x0000000406000986 */ /* 0x0081e8000c101b0a */
[----:B------:R-:W3:Y:S04]  /*6cb0*/  @P0 LDG.E.64 R10, desc[UR10][R2.64+0x8] ;  /* 0x0000080a020a0981 */ /* 0x000ee8000c1e1b00 */
[----:B---3--:R1:W-:Y:S04]  /*6cc0*/  @P0 STG.E.64 desc[UR10][R6.64+0x8], R10 ;  /* 0x0000080a06000986 */ /* 0x0083e8000c101b0a */
[----:B--2-4-:R-:W2:Y:S04]  /*6cd0*/  @P0 LDG.E.64 R12, desc[UR10][R2.64+0x10] ;  /* 0x0000100a020c0981 */ /* 0x014ea8000c1e1b00 */
[----:B--2---:R2:W-:Y:S04]  /*6ce0*/  @P0 STG.E.64 desc[UR10][R6.64+0x10], R12 ;  /* 0x0000100c06000986 */ /* 0x0045e8000c101b0a */
[----:B------:R-:W3:Y:S04]  /*6cf0*/  @P0 LDG.E.64 R14, desc[UR10][R2.64+0x18] ;  /* 0x0000180a020e0981 */ /* 0x000ee8000c1e1b00 */
[----:B---3--:R2:W-:Y:S04]  /*6d00*/  @P0 STG.E.64 desc[UR10][R6.64+0x18], R14 ;  /* 0x0000180e06000986 */ /* 0x0085e8000c101b0a */
[----:B------:R-:W3:Y:S04]  /*6d10*/  @P0 LDG.E.64 R16, desc[UR10][R2.64+0x20] ;  /* 0x0000200a02100981 */ /* 0x000ee8000c1e1b00 */
[----:B---3--:R2:W-:Y:S04]  /*6d20*/  @P0 STG.E.64 desc[UR10][R6.64+0x20], R16 ;  /* 0x0000201006000986 */ /* 0x0085e8000c101b0a */
[----:B------:R-:W3:Y:S04]  /*6d30*/  @P0 LDG.E.64 R18, desc[UR10][R2.64+0x28] ;  /* 0x0000280a02120981 */ /* 0x000ee8000c1e1b00 */
[----:B---3--:R2:W-:Y:S04]  /*6d40*/  @P0 STG.E.64 desc[UR10][R6.64+0x28], R18 ;  /* 0x0000281206000986 */ /* 0x0085e8000c101b0a */
[----:B0-----:R-:W3:Y:S01]  /*6d50*/  @P0 LDG.E.64 R4, desc[UR10][R2.64+0x30] ;  /* 0x0000300a02040981 */ /* 0x001ee2000c1e1b00 */
[----:B------:R-:W-:-:S04]  /*6d60*/  LOP3.LUT R8, R0, 0x7, RZ, 0xc0, !PT ;  /* 0x0000000700087812 */ /* 0x000fc800078ec0ff */
[----:B------:R-:W-:Y:S01]  /*6d70*/  ISETP.NE.AND P1, PT, R8, RZ, PT ;  /* 0x000000ff0800720c */ /* 0x000fe20003f25270 */
[----:B---3--:R2:W-:Y:S04]  /*6d80*/  @P0 STG.E.64 desc[UR10][R6.64+0x30], R4 ;  /* 0x0000300406000986 */ /* 0x0085e8000c101b0a */
[----:B-1----:R-:W3:Y:S01]  /*6d90*/  @P0 LDG.E.64 R10, desc[UR10][R2.64+0x38] ;  /* 0x0000380a020a0981 */ /* 0x002ee2000c1e1b00 */
[----:B------:R-:W-:-:S03]  /*6da0*/  @P0 VIADD R9, R9, 0x8 ;  /* 0x0000000809090836 */ /* 0x000fc60000000000 */
[----:B---3--:R2:W-:Y:S04]  /*6db0*/  @P0 STG.E.64 desc[UR10][R6.64+0x38], R10 ;  /* 0x0000380a06000986 */ /* 0x0085e8000c101b0a */
[----:B------:R-:W-:Y:S05]  /*6dc0*/  @!P1 EXIT ;  /* 0x000000000000994d */ /* 0x000fea0003800000 */
[----:B------:R-:W-:Y:S02]  /*6dd0*/  ISETP.GE.U32.AND P0, PT, R8, 0x4, PT ;  /* 0x000000040800780c */ /* 0x000fe40003f06070 */
[----:B------:R-:W-:-:S04]  /*6de0*/  LOP3.LUT R0, R0, 0x3, RZ, 0xc0, !PT ;  /* 0x0000000300007812 */ /* 0x000fc800078ec0ff */
[----:B------:R-:W-:-:S07]  /*6df0*/  ISETP.NE.AND P1, PT, R0, RZ, PT ;  /* 0x000000ff0000720c */ /* 0x000fce0003f25270 */
[----:B------:R-:W-:Y:S06]  /*6e00*/  @!P0 BRA `(.L_x_126) ;  /* 0x00000000002c8947 */ /* 0x000fec0003800000 */
[----:B------:R-:W-:-:S05]  /*6e10*/  IMAD.WIDE.U32 R28, R9, 0x8, R28 ;  /* 0x00000008091c7825 */ /* 0x000fca00078e001c */
[----:B------:R-:W3:Y:S01]  /*6e20*/  LDG.E.64 R2, desc[UR10][R28.64] ;  /* 0x0000000a1c027981 */ /* 0x000ee2000c1e1b00 */
[----:B------:R-:W-:-:S05]  /*6e30*/  IMAD.WIDE.U32 R22, R9, 0x8, R22 ;  /* 0x0000000809167825 */ /* 0x000fca00078e0016 */
[----:B---3--:R0:W-:Y:S04]  /*6e40*/  STG.E.64 desc[UR10][R22.64], R2 ;  /* 0x0000000216007986 */ /* 0x0081e8000c101b0a */
[----:B--2---:R-:W2:Y:S04]  /*6e50*/  LDG.E.64 R4, desc[UR10][R28.64+0x8] ;  /* 0x0000080a1c047981 */ /* 0x004ea8000c1e1b00 */
[----:B--2---:R0:W-:Y:S04]  /*6e60*/  STG.E.64 desc[UR10][R22.64+0x8], R4 ;  /* 0x0000080416007986 */ /* 0x0041e8000c101b0a */
[----:B------:R-:W2:Y:S04]  /*6e70*/  LDG.E.64 R6, desc[UR10][R28.64+0x10] ;  /* 0x0000100a1c067981 */ /* 0x000ea8000c1e1b00 */
[----:B--2---:R0:W-:Y:S04]  /*6e80*/  STG.E.64 desc[UR10][R22.64+0x10], R6 ;  /* 0x0000100616007986 */ /* 0x0041e8000c101b0a */
[----:B------:R-:W2:Y:S01]  /*6e90*/  LDG.E.64 R10, desc[UR10][R28.64+0x18] ;  /* 0x0000180a1c0a7981 */ /* 0x000ea2000c1e1b00 */
[----:B------:R-:W-:-:S03]  /*6ea0*/  VIADD R9, R9, 0x4 ;  /* 0x0000000409097836 */ /* 0x000fc60000000000 */
[----:B--2---:R0:W-:Y:S04]  /*6eb0*/  STG.E.64 desc[UR10][R22.64+0x18], R10 ;  /* 0x0000180a16007986 */ /* 0x0041e8000c101b0a */
.L_x_126:
[----:B------:R-:W-:Y:S05]  /*6ec0*/  @!P1 EXIT ;  /* 0x000000000000994d */ /* 0x000fea0003800000 */
[----:B------:R-:W1:Y:S01]  /*6ed0*/  LDCU.64 UR4, c[0x0][0x380] ;  /* 0x00007000ff0477ac */ /* 0x000e620008000a00 */
[----:B0-----:R-:W-:Y:S01]  /*6ee0*/  MOV R2, R30 ;  /* 0x0000001e00027202 */ /* 0x001fe20000000f00 */
[----:B------:R-:W-:Y:S01]  /*6ef0*/  IMAD.MOV.U32 R20, RZ, RZ, R24 ;  /* 0x000000ffff147224 */ /* 0x000fe200078e0018 */
[----:B------:R-:W2:Y:S01]  /*6f00*/  LDCU.64 UR6, c[0x0][0x3a0] ;  /* 0x00007400ff0677ac */ /* 0x000ea20008000a00 */
[----:B------:R-:W-:Y:S02]  /*6f10*/  IMAD.MOV.U32 R3, RZ, RZ, R27 ;  /* 0x000000ffff037224 */ /* 0x000fe400078e001b */
[----:B------:R-:W-:-:S04]  /*6f20*/  IMAD.WIDE.U32 R20, R9, 0x8, R20 ;  /* 0x0000000809147825 */ /* 0x000fc800078e0014 */
[----:B------:R-:W-:-:S04]  /*6f30*/  IMAD.WIDE.U32 R2, R9, 0x8, R2 ;  /* 0x0000000809027825 */ /* 0x000fc800078e0002 */
[----:B------:R-:W-:Y:S01]  /*6f40*/  IMAD.MOV R0, RZ, RZ, -R0 ;  /* 0x000000ffff007224 */ /* 0x000fe200078e0a00 */
[----:B-1----:R-:W-:Y:S02]  /*6f50*/  IADD3 R8, P0, PT, R20, UR4, RZ ;  /* 0x0000000414087c10 */ /* 0x002fe4000ff1e0ff */
[----:B--2---:R-:W-:Y:S02]  /*6f60*/  IADD3 R6, P1, PT, R2, UR6, RZ ;  /* 0x0000000602067c10 */ /* 0x004fe4000ff3e0ff */
[----:B------:R-:W-:Y:S02]  /*6f70*/  IADD3.X R9, PT, PT, R21, UR5, RZ, P0, !PT ;  /* 0x0000000515097c10 */ /* 0x000fe400087fe4ff */
[----:B------:R-:W-:-:S09]  /*6f80*/  IADD3.X R7, PT, PT, R3, UR7, RZ, P1, !PT ;  /* 0x0000000703077c10 */ /* 0x000fd20008ffe4ff */
.L_x_127:
[----:B0-----:R-:W-:Y:S02]  /*6f90*/  IMAD.MOV.U32 R2, RZ, RZ, R6 ;  /* 0x000000ffff027224 */ /* 0x001fe400078e0006 */
[----:B------:R-:W-:-:S06]  /*6fa0*/  IMAD.MOV.U32 R3, RZ, RZ, R7 ;  /* 0x000000ffff037224 */ /* 0x000fcc00078e0007 */
[----:B------:R-:W2:Y:S01]  /*6fb0*/  LDG.E.64 R2, desc[UR10][R2.64] ;  /* 0x0000000a02027981 */ /* 0x000ea2000c1e1b00 */
[----:B------:R-:W-:Y:S01]  /*6fc0*/  IMAD.MOV.U32 R4, RZ, RZ, R8 ;  /* 0x000000ffff047224 */ /* 0x000fe200078e0008 */
[----:B------:R-:W-:Y:S01]  /*6fd0*/  IADD3 R6, P2, PT, R6, 0x8, RZ ;  /* 0x0000000806067810 */ /* 0x000fe20007f5e0ff */
[----:B------:R-:W-:Y:S01]  /*6fe0*/  IMAD.MOV.U32 R5, RZ, RZ, R9 ;  /* 0x000000ffff057224 */ /* 0x000fe200078e0009 */
[----:B------:R-:W-:Y:S01]  /*6ff0*/  IADD3 R8, P1, PT, R8, 0x8, RZ ;  /* 0x0000000808087810 */ /* 0x000fe20007f3e0ff */
[----:B------:R-:W-:Y:S02]  /*7000*/  VIADD R0, R0, 0x1 ;  /* 0x0000000100007836 */ /* 0x000fe40000000000 */
[----:B------:R-:W-:Y:S01]  /*7010*/  IMAD.X R7, RZ, RZ, R7, P2 ;  /* 0x000000ffff077224 */ /* 0x000fe200010e0607 */
[----:B------:R-:W-:Y:S02]  /*7020*/  IADD3.X R9, PT, PT, RZ, R9, RZ, P1, !PT ;  /* 0x00000009ff097210 */ /* 0x000fe40000ffe4ff */
[----:B------:R-:W-:Y:S01]  /*7030*/  ISETP.NE.AND P0, PT, R0, RZ, PT ;  /* 0x000000ff0000720c */ /* 0x000fe20003f05270 */
[----:B--2---:R0:W-:-:S12]  /*7040*/  STG.E.64 desc[UR10][R4.64], R2 ;  /* 0x0000000204007986 */ /* 0x0041d8000c101b0a */
[----:B------:R-:W-:Y:S05]  /*7050*/  @P0 BRA `(.L_x_127) ;  /* 0xfffffffc00cc0947 */ /* 0x000fea000383ffff */
[----:B------:R-:W-:Y:S05]  /*7060*/  EXIT ;  /* 0x000000000000794d */ /* 0x000fea0003800000 */
        .weak           $__internal_0_$__cuda_sm20_div_rn_f64_full
        .type           $__internal_0_$__cuda_sm20_div_rn_f64_full,@function
        .size           $__internal_0_$__cuda_sm20_div_rn_f64_full,($__internal_1_$__cuda_sm20_dsqrt_rn_f64_mediumpath_v1 - $__internal_0_$__cuda_sm20_div_rn_f64_full)
$__internal_0_$__cuda_sm20_div_rn_f64_full:
[C---:B------:R-:W-:Y:S01]  /*7070*/  FSETP.GEU.AND P0, PT, |R33|.reuse, 1.469367938527859385e-39, PT ;  /* 0x001000002100780b */ /* 0x040fe20003f0e200 */
[----:B------:R-:W-:Y:S01]  /*7080*/  IMAD.MOV.U32 R10, RZ, RZ, 0x1 ;  /* 0x00000001ff0a7424 */ /* 0x000fe200078e00ff */
[----:B------:R-:W-:Y:S01]  /*7090*/  LOP3.LUT R34, R33, 0x800fffff, RZ, 0xc0, !PT ;  /* 0x800fffff21227812 */ /* 0x000fe200078ec0ff */
[----:B------:R-:W-:Y:S01]  /*70a0*/  IMAD.MOV.U32 R12, RZ, RZ, R14 ;  /* 0x000000ffff0c7224 */ /* 0x000fe200078e000e */
[C---:B------:R-:W-:Y:S01]  /*70b0*/  FSETP.GEU.AND P3, PT, |R15|.reuse, 1.469367938527859385e-39, PT ;  /* 0x001000000f00780b */ /* 0x040fe20003f6e200 */
[----:B------:R-:W-:Y:S01]  /*70c0*/  BSSY.RECONVERGENT B0, `(.L_x_128) ;  /* 0x0000053000007945 */ /* 0x000fe20003800200 */
[----:B------:R-:W-:Y:S01]  /*70d0*/  LOP3.LUT R35, R34, 0x3ff00000, RZ, 0xfc, !PT ;  /* 0x3ff0000022237812 */ /* 0x000fe200078efcff */
[----:B------:R-:W-:Y:S01]  /*70e0*/  IMAD.MOV.U32 R34, RZ, RZ, R32 ;  /* 0x000000ffff227224 */ /* 0x000fe200078e0020 */
[----:B------:R-:W-:Y:S02]  /*70f0*/  LOP3.LUT R2, R15, 0x7ff00000, RZ, 0xc0, !PT ;  /* 0x7ff000000f027812 */ /* 0x000fe400078ec0ff */
[----:B------:R-:W-:-:S03]  /*7100*/  LOP3.LUT R42, R33, 0x7ff00000, RZ, 0xc0, !PT ;  /* 0x7ff00000212a7812 */ /* 0x000fc600078ec0ff */
[----:B------:R-:W-:Y:S01]  /*7110*/  @!P0 DMUL R34, R32, 8.98846567431157953865e+307 ;  /* 0x7fe0000020228828 */ /* 0x000fe20000000000 */
[----:B------:R-:W-:-:S03]  /*7120*/  ISETP.GE.U32.AND P2, PT, R2, R42, PT ;  /* 0x0000002a0200720c */ /* 0x000fc60003f46070 */
[----:B------:R-:W-:Y:S02]  /*7130*/  @!P3 LOP3.LUT R9, R33, 0x7ff00000, RZ, 0xc0, !PT ;  /* 0x7ff000002109b812 */ /* 0x000fe400078ec0ff */
[----:B------:R-:W0:Y:S02]  /*7140*/  MUFU.RCP64H R11, R35 ;  /* 0x00000023000b7308 */ /* 0x000e240000001800 */
[----:B------:R-:W-:Y:S01]  /*7150*/  @!P3 ISETP.GE.U32.AND P4, PT, R2, R9, PT ;  /* 0x000000090200b20c */ /* 0x000fe20003f86070 */
[----:B------:R-:W-:-:S05]  /*7160*/  IMAD.MOV.U32 R9, RZ, RZ, 0x1ca00000 ;  /* 0x1ca00000ff097424 */ /* 0x000fca00078e00ff */
[----:B------:R-:W-:-:S04]  /*7170*/  SEL R13, R9, 0x63400000, !P2 ;  /* 0x63400000090d7807 */ /* 0x000fc80005000000 */
[----:B------:R-:W-:Y:S01]  /*7180*/  LOP3.LUT R13, R13, 0x800fffff, R15, 0xf8, !PT ;  /* 0x800fffff0d0d7812 */ /* 0x000fe200078ef80f */
[----:B0-----:R-:W-:-:S08]  /*7190*/  DFMA R38, R10, -R34, 1 ;  /* 0x3ff000000a26742b */ /* 0x001fd00000000822 */
[----:B------:R-:W-:-:S08]  /*71a0*/  DFMA R38, R38, R38, R38 ;  /* 0x000000262626722b */ /* 0x000fd00000000026 */
[----:B------:R-:W-:Y:S01]  /*71b0*/  DFMA R38, R10, R38, R10 ;  /* 0x000000260a26722b */ /* 0x000fe2000000000a */
[----:B------:R-:W-:-:S04]  /*71c0*/  @!P3 SEL R11, R9, 0x63400000, !P4 ;  /* 0x63400000090bb807 */ /* 0x000fc80006000000 */
[----:B------:R-:W-:-:S03]  /*71d0*/  @!P3 LOP3.LUT R40, R11, 0x80000000, R15, 0xf8, !PT ;  /* 0x800000000b28b812 */ /* 0x000fc600078ef80f */
[----:B------:R-:W-:Y:S01]  /*71e0*/  DFMA R10, R38, -R34, 1 ;  /* 0x3ff00000260a742b */ /* 0x000fe20000000822 */
[----:B------:R-:W-:Y:S01]  /*71f0*/  @!P3 LOP3.LUT R41, R40, 0x100000, RZ, 0xfc, !PT ;  /* 0x001000002829b812 */ /* 0x000fe200078efcff */
[----:B------:R-:W-:-:S06]  /*7200*/  @!P3 IMAD.MOV.U32 R40, RZ, RZ, RZ ;  /* 0x000000ffff28b224 */ /* 0x000fcc00078e00ff */
[----:B------:R-:W-:Y:S02]  /*7210*/  DFMA R38, R38, R10, R38 ;  /* 0x0000000a2626722b */ /* 0x000fe40000000026 */
[----:B------:R-:W-:Y:S01]  /*7220*/  @!P3 DFMA R12, R12, 2, -R40 ;  /* 0x400000000c0cb82b */ /* 0x000fe20000000828 */
[----:B------:R-:W-:Y:S01]  /*7230*/  IMAD.MOV.U32 R10, RZ, RZ, R2 ;  /* 0x000000ffff0a7224 */ /* 0x000fe200078e0002 */
[----:B------:R-:W-:Y:S02]  /*7240*/  MOV R11, R42 ;  /* 0x0000002a000b7202 */ /* 0x000fe40000000f00 */
[----:B------:R-:W-:-:S04]  /*7250*/  @!P0 LOP3.LUT R11, R35, 0x7ff00000, RZ, 0xc0, !PT ;  /* 0x7ff00000230b8812 */ /* 0x000fc800078ec0ff */
[----:B------:R-:W-:Y:S01]  /*7260*/  DMUL R40, R38, R12 ;  /* 0x0000000c26287228 */ /* 0x000fe20000000000 */
[----:B------:R-:W-:Y:S01]  /*7270*/  VIADD R45, R11, 0xffffffff ;  /* 0xffffffff0b2d7836 */ /* 0x000fe20000000000 */
[----:B------:R-:W-:-:S05]  /*7280*/  @!P3 LOP3.LUT R10, R13, 0x7ff00000, RZ, 0xc0, !PT ;  /* 0x7ff000000d0ab812 */ /* 0x000fca00078ec0ff */
[----:B------:R-:W-:Y:S01]  /*7290*/  VIADD R44, R10, 0xffffffff ;  /* 0xffffffff0a2c7836 */ /* 0x000fe20000000000 */
[----:B------:R-:W-:-:S04]  /*72a0*/  DFMA R42, R40, -R34, R12 ;  /* 0x80000022282a722b */ /* 0x000fc8000000000c */
[----:B------:R-:W-:-:S04]  /*72b0*/  ISETP.GT.U32.AND P0, PT, R44, 0x7feffffe, PT ;  /* 0x7feffffe2c00780c */ /* 0x000fc80003f04070 */
[----:B------:R-:W-:Y:S01]  /*72c0*/  ISETP.GT.U32.OR P0, PT, R45, 0x7feffffe, P0 ;  /* 0x7feffffe2d00780c */ /* 0x000fe20000704470 */
[----:B------:R-:W-:-:S12]  /*72d0*/  DFMA R42, R38, R42, R40 ;  /* 0x0000002a262a722b */ /* 0x000fd80000000028 */
[----:B------:R-:W-:Y:S05]  /*72e0*/  @P0 BRA `(.L_x_129) ;  /* 0x00000000006c0947 */ /* 0x000fea0003800000 */
[----:B------:R-:W-:-:S04]  /*72f0*/  LOP3.LUT R11, R33, 0x7ff00000, RZ, 0xc0, !PT ;  /* 0x7ff00000210b7812 */ /* 0x000fc800078ec0ff */
[CC--:B------:R-:W-:Y:S02]  /*7300*/  VIADDMNMX R10, R2.reuse, -R11.reuse, 0xb9600000, !PT ;  /* 0xb9600000020a7446 */ /* 0x0c0fe4000780090b */
[----:B------:R-:W-:Y:S02]  /*7310*/  ISETP.GE.U32.AND P0, PT, R2, R11, PT ;  /* 0x0000000b0200720c */ /* 0x000fe40003f06070 */
[----:B------:R-:W-:Y:S01]  /*7320*/  VIMNMX R2, PT, PT, R10, 0x46a00000, PT ;  /* 0x46a000000a027848 */ /* 0x000fe20003fe0100 */
[----:B------:R-:W-:Y:S01]  /*7330*/  IMAD.MOV.U32 R10, RZ, RZ, RZ ;  /* 0x000000ffff0a7224 */ /* 0x000fe200078e00ff */
[----:B------:R-:W-:-:S05]  /*7340*/  SEL R9, R9, 0x63400000, !P0 ;  /* 0x6340000009097807 */ /* 0x000fca0004000000 */
[----:B------:R-:W-:-:S04]  /*7350*/  IMAD.IADD R2, R2, 0x1, -R9 ;  /* 0x0000000102027824 */ /* 0x000fc800078e0a09 */
[----:B------:R-:W-:-:S06]  /*7360*/  VIADD R11, R2, 0x7fe00000 ;  /* 0x7fe00000020b7836 */ /* 0x000fcc0000000000 */
[----:B------:R-:W-:-:S10]  /*7370*/  DMUL R38, R42, R10 ;  /* 0x0000000a2a267228 */ /* 0x000fd40000000000 */
[----:B------:R-:W-:-:S13]  /*7380*/  FSETP.GTU.AND P0, PT, |R39|, 1.469367938527859385e-39, PT ;  /* 0x001000002700780b */ /* 0x000fda0003f0c200 */
[----:B------:R-:W-:Y:S05]  /*7390*/  @P0 BRA `(.L_x_130) ;  /* 0x0000000000940947 */ /* 0x000fea0003800000 */
[----:B------:R-:W-:Y:S01]  /*73a0*/  DFMA R12, R42, -R34, R12 ;  /* 0x800000222a0c722b */ /* 0x000fe2000000000c */
[----:B------:R-:W-:-:S09]  /*73b0*/  IMAD.MOV.U32 R10, RZ, RZ, RZ ;  /* 0x000000ffff0a7224 */ /* 0x000fd200078e00ff */
[C---:B------:R-:W-:Y:S02]  /*73c0*/  FSETP.NEU.AND P0, PT, R13.reuse, RZ, PT ;  /* 0x000000ff0d00720b */ /* 0x040fe40003f0d000 */
[----:B------:R-:W-:-:S04]  /*73d0*/  LOP3.LUT R33, R13, 0x80000000, R33, 0x48, !PT ;  /* 0x800000000d217812 */ /* 0x000fc800078e4821 */
[----:B------:R-:W-:-:S07]  /*73e0*/  LOP3.LUT R11, R33, R11, RZ, 0xfc, !PT ;  /* 0x0000000b210b7212 */ /* 0x000fce00078efcff */
[----:B------:R-:W-:Y:S05]  /*73f0*/  @!P0 BRA `(.L_x_130) ;  /* 0x00000000007c8947 */ /* 0x000fea0003800000 */
[----:B------:R-:W-:Y:S01]  /*7400*/  IMAD.MOV R13, RZ, RZ, -R2 ;  /* 0x000000ffff0d7224 */ /* 0x000fe200078e0a02 */
[----:B------:R-:W-:Y:S01]  /*7410*/  MOV R12, RZ ;  /* 0x000000ff000c7202 */ /* 0x000fe20000000f00 */
[----:B------:R-:W-:Y:S01]  /*7420*/  DMUL.RP R10, R42, R10 ;  /* 0x0000000a2a0a7228 */ /* 0x000fe20000008000 */
[----:B------:R-:W-:-:S04]  /*7430*/  IADD3 R9, PT, PT, -R2, -0x43300000, RZ ;  /* 0xbcd0000002097810 */ /* 0x000fc80007ffe1ff */
[----:B------:R-:W-:-:S05]  /*7440*/  DFMA R12, R38, -R12, R42 ;  /* 0x8000000c260c722b */ /* 0x000fca000000002a */
[----:B------:R-:W-:-:S05]  /*7450*/  LOP3.LUT R33, R11, R33, RZ, 0x3c, !PT ;  /* 0x000000210b217212 */ /* 0x000fca00078e3cff */
[----:B------:R-:W-:-:S04]  /*7460*/  FSETP.NEU.AND P0, PT, |R13|, R9, PT ;  /* 0x000000090d00720b */ /* 0x000fc80003f0d200 */
[----:B------:R-:W-:Y:S02]  /*7470*/  FSEL R38, R10, R38, !P0 ;  /* 0x000000260a267208 */ /* 0x000fe40004000000 */
[----:B------:R-:W-:Y:S01]  /*7480*/  FSEL R39, R33, R39, !P0 ;  /* 0x0000002721277208 */ /* 0x000fe20004000000 */
[----:B------:R-:W-:Y:S06]  /*7490*/  BRA `(.L_x_130) ;  /* 0x0000000000547947 */ /* 0x000fec0003800000 */
.L_x_129:
[----:B------:R-:W-:-:S14]  /*74a0*/  DSETP.NAN.AND P0, PT, R14, R14, PT ;  /* 0x0000000e0e00722a */ /* 0x000fdc0003f08000 */
[----:B------:R-:W-:Y:S05]  /*74b0*/  @P0 BRA `(.L_x_131) ;  /* 0x0000000000440947 */ /* 0x000fea0003800000 */
[----:B------:R-:W-:-:S14]  /*74c0*/  DSETP.NAN.AND P0, PT, R32, R32, PT ;  /* 0x000000202000722a */ /* 0x000fdc0003f08000 */
[----:B------:R-:W-:Y:S05]  /*74d0*/  @P0 BRA `(.L_x_132) ;  /* 0x0000000000300947 */ /* 0x000fea0003800000 */
[----:B------:R-:W-:Y:S01]  /*74e0*/  ISETP.NE.AND P0, PT, R10, R11, PT ;  /* 0x0000000b0a00720c */ /* 0x000fe20003f05270 */
[----:B------:R-:W-:Y:S02]  /*74f0*/  IMAD.MOV.U32 R38, RZ, RZ, 0x0 ;  /* 0x00000000ff267424 */ /* 0x000fe400078e00ff */
[----:B------:R-:W-:-:S10]  /*7500*/  IMAD.MOV.U32 R39, RZ, RZ, -0x80000 ;  /* 0xfff80000ff277424 */ /* 0x000fd400078e00ff */
[----:B------:R-:W-:Y:S05]  /*7510*/  @!P0 BRA `(.L_x_130) ;  /* 0x0000000000348947 */ /* 0x000fea0003800000 */
[----:B------:R-:W-:Y:S02]  /*7520*/  ISETP.NE.AND P0, PT, R10, 0x7ff00000, PT ;  /* 0x7ff000000a00780c */ /* 0x000fe40003f05270 */
[----:B------:R-:W-:Y:S02]  /*7530*/  LOP3.LUT R39, R15, 0x80000000, R33, 0x48, !PT ;  /* 0x800000000f277812 */ /* 0x000fe400078e4821 */
[----:B------:R-:W-:-:S13]  /*7540*/  ISETP.EQ.OR P0, PT, R11, RZ, !P0 ;  /* 0x000000ff0b00720c */ /* 0x000fda0004702670 */
[----:B------:R-:W-:Y:S01]  /*7550*/  @P0 LOP3.LUT R2, R39, 0x7ff00000, RZ, 0xfc, !PT ;  /* 0x7ff0000027020812 */ /* 0x000fe200078efcff */
[----:B------:R-:W-:Y:S02]  /*7560*/  @!P0 IMAD.MOV.U32 R38, RZ, RZ, RZ ;  /* 0x000000ffff268224 */ /* 0x000fe400078e00ff */
[----:B------:R-:W-:Y:S02]  /*7570*/  @P0 IMAD.MOV.U32 R38, RZ, RZ, RZ ;  /* 0x000000ffff260224 */ /* 0x000fe400078e00ff */
[----:B------:R-:W-:Y:S01]  /*7580*/  @P0 IMAD.MOV.U32 R39, RZ, RZ, R2 ;  /* 0x000000ffff270224 */ /* 0x000fe200078e0002 */
[----:B------:R-:W-:Y:S06]  /*7590*/  BRA `(.L_x_130) ;  /* 0x0000000000147947 */ /* 0x000fec0003800000 */
.L_x_132:
[----:B------:R-:W-:Y:S01]  /*75a0*/  LOP3.LUT R39, R33, 0x80000, RZ, 0xfc, !PT ;  /* 0x0008000021277812 */ /* 0x000fe200078efcff */
[----:B------:R-:W-:Y:S01]  /*75b0*/  IMAD.MOV.U32 R38, RZ, RZ, R32 ;  /* 0x000000ffff267224 */ /* 0x000fe200078e0020 */
[----:B------:R-:W-:Y:S06]  /*75c0*/  BRA `(.L_x_130) ;  /* 0x0000000000087947 */ /* 0x000fec0003800000 */
.L_x_131:
[----:B------:R-:W-:Y:S01]  /*75d0*/  LOP3.LUT R39, R15, 0x80000, RZ, 0xfc, !PT ;  /* 0x000800000f277812 */ /* 0x000fe200078efcff */
[----:B------:R-:W-:-:S07]  /*75e0*/  IMAD.MOV.U32 R38, RZ, RZ, R14 ;  /* 0x000000ffff267224 */ /* 0x000fce00078e000e */
.L_x_130:
[----:B------:R-:W-:Y:S05]  /*75f0*/  BSYNC.RECONVERGENT B0 ;  /* 0x0000000000007941 */ /* 0x000fea0003800200 */
.L_x_128:
[----:B------:R-:W-:Y:S01]  /*7600*/  IMAD.MOV.U32 R12, RZ, RZ, R0 ;  /* 0x000000ffff0c7224 */ /* 0x000fe200078e0000 */
[----:B------:R-:W-:Y:S01]  /*7610*/  MOV R10, R38 ;  /* 0x00000026000a7202 */ /* 0x000fe20000000f00 */
[----:B------:R-:W-:Y:S02]  /*7620*/  IMAD.MOV.U32 R13, RZ, RZ, 0x0 ;  /* 0x00000000ff0d7424 */ /* 0x000fe400078e00ff */
[----:B------:R-:W-:Y:S02]  /*7630*/  IMAD.MOV.U32 R11, RZ, RZ, R39 ;  /* 0x000000ffff0b7224 */ /* 0x000fe400078e0027 */
[----:B------:R-:W-:Y:S05]  /*7640*/  RET.REL.NODEC R12 `(_Z9meanShiftPdmS_mS_miid) ;  /* 0xffffff880c6c7950 */ /* 0x000fea0003c3ffff */
        .weak           $__internal_1_$__cuda_sm20_dsqrt_rn_f64_mediumpath_v1
        .type           $__internal_1_$__cuda_sm20_dsqrt_rn_f64_mediumpath_v1,@function
        .size           $__internal_1_$__cuda_sm20_dsqrt_rn_f64_mediumpath_v1,($_Z9meanShiftPdmS_mS_miid$__internal_accurate_pow - $__internal_1_$__cuda_sm20_dsqrt_rn_f64_mediumpath_v1)
$__internal_1_$__cuda_sm20_dsqrt_rn_f64_mediumpath_v1:
[----:B------:R-:W-:Y:S01]  /*7650*/  ISETP.GE.U32.AND P0, PT, R10, -0x3400000, PT ;  /* 0xfcc000000a00780c */ /* 0x000fe20003f06070 */
[----:B------:R-:W-:Y:S01]  /*7660*/  BSSY.RECONVERGENT B1, `(.L_x_133) ;  /* 0x0000026000017945 */ /* 0x000fe20003800200 */
[----:B------:R-:W-:Y:S02]  /*7670*/  IMAD.MOV.U32 R38, RZ, RZ, R40 ;  /* 0x000000ffff267224 */ /* 0x000fe400078e0028 */
[----:B------:R-:W-:Y:S02]  /*7680*/  IMAD.MOV.U32 R10, RZ, RZ, R14 ;  /* 0x000000ffff0a7224 */ /* 0x000fe400078e000e */
[----:B------:R-:W-:-:S07]  /*7690*/  IMAD.MOV.U32 R11, RZ, RZ, R15 ;  /* 0x000000ffff0b7224 */ /* 0x000fce00078e000f */
[----:B------:R-:W-:Y:S05]  /*76a0*/  @!P0 BRA `(.L_x_134) ;  /* 0x0000000000208947 */ /* 0x000fea0003800000 */
[----:B------:R-:W-:-:S10]  /*76b0*/  DFMA.RM R10, R10, R38, R12 ;  /* 0x000000260a0a722b */ /* 0x000fd4000000400c */
[----:B------:R-:W-:-:S05]  /*76c0*/  IADD3 R14, P0, PT, R10, 0x1, RZ ;  /* 0x000000010a0e7810 */ /* 0x000fca0007f1e0ff */
[----:B------:R-:W-:-:S06]  /*76d0*/  IMAD.X R15, RZ, RZ, R11, P0 ;  /* 0x000000ffff0f7224 */ /* 0x000fcc00000e060b */
[----:B------:R-:W-:-:S08]  /*76e0*/  DFMA.RP R12, -R10, R14, R34 ;  /* 0x0000000e0a0c722b */ /* 0x000fd00000008122 */
[----:B------:R-:W-:-:S06]  /*76f0*/  DSETP.GT.AND P0, PT, R12, RZ, PT ;  /* 0x000000ff0c00722a */ /* 0x000fcc0003f04000 */
[----:B------:R-:W-:Y:S02]  /*7700*/  FSEL R10, R14, R10, P0 ;  /* 0x0000000a0e0a7208 */ /* 0x000fe40000000000 */
[----:B------:R-:W-:Y:S01]  /*7710*/  FSEL R11, R15, R11, P0 ;  /* 0x0000000b0f0b7208 */ /* 0x000fe20000000000 */
[----:B------:R-:W-:Y:S06]  /*7720*/  BRA `(.L_x_135) ;  /* 0x0000000000647947 */ /* 0x000fec0003800000 */
.L_x_134:
[----:B------:R-:W-:-:S14]  /*7730*/  DSETP.NE.AND P0, PT, R34, RZ, PT ;  /* 0x000000ff2200722a */ /* 0x000fdc0003f05000 */
[----:B------:R-:W-:Y:S05]  /*7740*/  @!P0 BRA `(.L_x_136) ;  /* 0x0000000000588947 */ /* 0x000fea0003800000 */
[----:B------:R-:W-:-:S13]  /*7750*/  ISETP.GE.AND P0, PT, R35, RZ, PT ;  /* 0x000000ff2300720c */ /* 0x000fda0003f06270 */
[----:B------:R-:W-:Y:S01]  /*7760*/  @!P0 MOV R10, 0x0 ;  /* 0x00000000000a8802 */ /* 0x000fe20000000f00 */
[----:B------:R-:W-:Y:S01]  /*7770*/  @!P0 IMAD.MOV.U32 R11, RZ, RZ, -0x80000 ;  /* 0xfff80000ff0b8424 */ /* 0x000fe200078e00ff */
[----:B------:R-:W-:Y:S06]  /*7780*/  @!P0 BRA `(.L_x_135) ;  /* 0x00000000004c8947 */ /* 0x000fec0003800000 */
[----:B------:R-:W-:-:S13]  /*7790*/  ISETP.GT.AND P0, PT, R35, 0x7fefffff, PT ;  /* 0x7fefffff2300780c */ /* 0x000fda0003f04270 */
[----:B------:R-:W-:Y:S05]  /*77a0*/  @P0 BRA `(.L_x_136) ;  /* 0x0000000000400947 */ /* 0x000fea0003800000 */
[----:B------:R-:W-:Y:S01]  /*77b0*/  DMUL R10, R34, 8.11296384146066816958e+31 ;  /* 0x46900000220a7828 */ /* 0x000fe20000000000 */
[----:B------:R-:W-:Y:S02]  /*77c0*/  IMAD.MOV.U32 R12, RZ, RZ, RZ ;  /* 0x000000ffff0c7224 */ /* 0x000fe400078e00ff */
[----:B------:R-:W-:Y:S02]  /*77d0*/  IMAD.MOV.U32 R34, RZ, RZ, 0x0 ;  /* 0x00000000ff227424 */ /* 0x000fe400078e00ff */
[----:B------:R-:W-:Y:S01]  /*77e0*/  IMAD.MOV.U32 R35, RZ, RZ, 0x3fd80000 ;  /* 0x3fd80000ff237424 */ /* 0x000fe200078e00ff */
[----:B------:R-:W0:Y:S02]  /*77f0*/  MUFU.RSQ64H R13, R11 ;  /* 0x0000000b000d7308 */ /* 0x000e240000001c00 */
[----:B0-----:R-:W-:-:S08]  /*7800*/  DMUL R14, R12, R12 ;  /* 0x0000000c0c0e7228 */ /* 0x001fd00000000000 */
[----:B------:R-:W-:-:S08]  /*7810*/  DFMA R14, R10, -R14, 1 ;  /* 0x3ff000000a0e742b */ /* 0x000fd0000000080e */
[----:B------:R-:W-:Y:S02]  /*7820*/  DFMA R34, R14, R34, 0.5 ;  /* 0x3fe000000e22742b */ /* 0x000fe40000000022 */
[----:B------:R-:W-:-:S08]  /*7830*/  DMUL R14, R12, R14 ;  /* 0x0000000e0c0e7228 */ /* 0x000fd00000000000 */
[----:B------:R-:W-:-:S08]  /*7840*/  DFMA R14, R34, R14, R12 ;  /* 0x0000000e220e722b */ /* 0x000fd0000000000c */
[----:B------:R-:W-:Y:S02]  /*7850*/  DMUL R12, R10, R14 ;  /* 0x0000000e0a0c7228 */ /* 0x000fe40000000000 */
[----:B------:R-:W-:-:S06]  /*7860*/  VIADD R15, R15, 0xfff00000 ;  /* 0xfff000000f0f7836 */ /* 0x000fcc0000000000 */
[----:B------:R-:W-:-:S08]  /*7870*/  DFMA R34, R12, -R12, R10 ;  /* 0x8000000c0c22722b */ /* 0x000fd0000000000a */
[----:B------:R-:W-:-:S10]  /*7880*/  DFMA R10, R14, R34, R12 ;  /* 0x000000220e0a722b */ /* 0x000fd4000000000c */
[----:B------:R-:W-:Y:S01]  /*7890*/  VIADD R11, R11, 0xfcb00000 ;  /* 0xfcb000000b0b7836 */ /* 0x000fe20000000000 */
[----:B------:R-:W-:Y:S06]  /*78a0*/  BRA `(.L_x_135) ;  /* 0x0000000000047947 */ /* 0x000fec0003800000 */
.L_x_136:
[----:B------:R-:W-:-:S11]  /*78b0*/  DADD R10, R34, R34 ;  /* 0x00000000220a7229 */ /* 0x000fd60000000022 */
.L_x_135:
[----:B------:R-:W-:Y:S05]  /*78c0*/  BSYNC.RECONVERGENT B1 ;  /* 0x0000000000017941 */ /* 0x000fea0003800200 */
.L_x_133:
[----:B------:R-:W-:Y:S01]  /*78d0*/  IMAD.MOV.U32 R34, RZ, RZ, R10 ;  /* 0x000000ffff227224 */ /* 0x000fe200078e000a */
[----:B------:R-:W-:Y:S01]  /*78e0*/  MOV R35, R11 ;  /* 0x0000000b00237202 */ /* 0x000fe20000000f00 */
[----:B------:R-:W-:Y:S02]  /*78f0*/  IMAD.MOV.U32 R10, RZ, RZ, R0 ;  /* 0x000000ffff0a7224 */ /* 0x000fe400078e0000 */
[----:B------:R-:W-:-:S04]  /*7900*/  IMAD.MOV.U32 R11, RZ, RZ, 0x0 ;  /* 0x00000000ff0b7424 */ /* 0x000fc800078e00ff */
[----:B------:R-:W-:Y:S05]  /*7910*/  RET.REL.NODEC R10 `(_Z9meanShiftPdmS_mS_miid) ;  /* 0xffffff840ab87950 */ /* 0x000fea0003c3ffff */
        .type           $_Z9meanShiftPdmS_mS_miid$__internal_accurate_pow,@function
        .size           $_Z9meanShiftPdmS_mS_miid$__internal_accurate_pow,(.L_x_141 - $_Z9meanShiftPdmS_mS_miid$__internal_accurate_pow)
$_Z9meanShiftPdmS_mS_miid$__internal_accurate_pow:
[----:B------:R-:W-:Y:S01]  /*7920*/  ISETP.GT.U32.AND P0, PT, R0, 0xfffff, PT ;  /* 0x000fffff0000780c */ /* 0x000fe20003f04070 */
[----:B------:R-:W-:Y:S01]  /*7930*/  IMAD.MOV.U32 R10, RZ, RZ, R2 ;  /* 0x000000ffff0a7224 */ /* 0x000fe200078e0002 */
[----:B------:R-:W-:Y:S01]  /*7940*/  UMOV UR6, 0x7d2cafe2 ;  /* 0x7d2cafe200067882 */ /* 0x000fe20000000000 */
[----:B------:R-:W-:Y:S01]  /*7950*/  IMAD.MOV.U32 R11, RZ, RZ, R0 ;  /* 0x000000ffff0b7224 */ /* 0x000fe200078e0000 */
[----:B------:R-:W-:Y:S01]  /*7960*/  UMOV UR7, 0x3eb0f5ff ;  /* 0x3eb0f5ff00077882 */ /* 0x000fe20000000000 */
[----:B------:R-:W-:Y:S01]  /*7970*/  UMOV UR8, 0x3b39803f ;  /* 0x3b39803f00087882 */ /* 0x000fe20000000000 */
[----:B------:R-:W-:-:S07]  /*7980*/  UMOV UR9, 0x3c7abc9e ;  /* 0x3c7abc9e00097882 */ /* 0x000fce0000000000 */
[----:B------:R-:W-:Y:S01]  /*7990*/  @!P0 DMUL R34, R10, 1.80143985094819840000e+16 ;  /* 0x435000000a228828 */ /* 0x000fe20000000000 */
[--C-:B------:R-:W-:Y:S01]  /*79a0*/  IMAD.MOV.U32 R10, RZ, RZ, R0.reuse ;  /* 0x000000ffff0a7224 */ /* 0x100fe200078e0000 */
[----:B------:R-:W-:-:S08]  /*79b0*/  SHF.R.U32.HI R0, RZ, 0x14, R0 ;  /* 0x00000014ff007819 */ /* 0x000fd00000011600 */
[----:B------:R-:W-:Y:S01]  /*79c0*/  @!P0 IMAD.MOV.U32 R10, RZ, RZ, R35 ;  /* 0x000000ffff0a8224 */ /* 0x000fe200078e0023 */
[----:B------:R-:W-:Y:S01]  /*79d0*/  @!P0 LEA.HI R0, R35, 0xffffffca, RZ, 0xc ;  /* 0xffffffca23008811 */ /* 0x000fe200078f60ff */
[----:B------:R-:W-:-:S03]  /*79e0*/  @!P0 IMAD.MOV.U32 R2, RZ, RZ, R34 ;  /* 0x000000ffff028224 */ /* 0x000fc600078e0022 */
[----:B------:R-:W-:Y:S02]  /*79f0*/  LOP3.LUT R10, R10, 0x800fffff, RZ, 0xc0, !PT ;  /* 0x800fffff0a0a7812 */ /* 0x000fe400078ec0ff */
[----:B------:R-:W-:Y:S02]  /*7a00*/  MOV R46, R2 ;  /* 0x00000002002e7202 */ /* 0x000fe40000000f00 */
[----:B------:R-:W-:-:S04]  /*7a10*/  LOP3.LUT R10, R10, 0x3ff00000, RZ, 0xfc, !PT ;  /* 0x3ff000000a0a7812 */ /* 0x000fc800078efcff */
[----:B------:R-:W-:Y:S01]  /*7a20*/  ISETP.GE.U32.AND P2, PT, R10, 0x3ff6a09f, PT ;  /* 0x3ff6a09f0a00780c */ /* 0x000fe20003f46070 */
[----:B------:R-:W-:Y:S02]  /*7a30*/  IMAD.MOV.U32 R47, RZ, RZ, R10 ;  /* 0x000000ffff2f7224 */ /* 0x000fe400078e000a */
[----:B------:R-:W-:-:S10]  /*7a40*/  IMAD.MOV.U32 R10, RZ, RZ, RZ ;  /* 0x000000ffff0a7224 */ /* 0x000fd400078e00ff */
[----:B------:R-:W-:-:S04]  /*7a50*/  @P2 VIADD R2, R47, 0xfff00000 ;  /* 0xfff000002f022836 */ /* 0x000fc80000000000 */
[----:B------:R-:W-:Y:S02]  /*7a60*/  @P2 IMAD.MOV.U32 R47, RZ, RZ, R2 ;  /* 0x000000ffff2f2224 */ /* 0x000fe400078e0002 */
[C---:B------:R-:W-:Y:S02]  /*7a70*/  VIADD R2, R0.reuse, 0xfffffc01 ;  /* 0xfffffc0100027836 */ /* 0x040fe40000000000 */
[----:B------:R-:W-:Y:S02]  /*7a80*/  @P2 VIADD R2, R0, 0xfffffc02 ;  /* 0xfffffc0200022836 */ /* 0x000fe40000000000 */
[C---:B------:R-:W-:Y:S02]  /*7a90*/  DADD R44, R46.reuse, 1 ;  /* 0x3ff000002e2c7429 */ /* 0x040fe40000000000 */
[----:B------:R-:W-:-:S04]  /*7aa0*/  DADD R46, R46, -1 ;  /* 0xbff000002e2e7429 */ /* 0x000fc80000000000 */
[----:B------:R-:W0:Y:S02]  /*7ab0*/  MUFU.RCP64H R11, R45 ;  /* 0x0000002d000b7308 */ /* 0x000e240000001800 */
[----:B0-----:R-:W-:-:S08]  /*7ac0*/  DFMA R44, -R44, R10, 1 ;  /* 0x3ff000002c2c742b */ /* 0x001fd0000000010a */
[----:B------:R-:W-:-:S08]  /*7ad0*/  DFMA R44, R44, R44, R44 ;  /* 0x0000002c2c2c722b */ /* 0x000fd0000000002c */
[----:B------:R-:W-:Y:S01]  /*7ae0*/  DFMA R44, R10, R44, R10 ;  /* 0x0000002c0a2c722b */ /* 0x000fe2000000000a */
[----:B------:R-:W-:Y:S02]  /*7af0*/  IMAD.MOV.U32 R10, RZ, RZ, 0x41ad3b5a ;  /* 0x41ad3b5aff0a7424 */ /* 0x000fe400078e00ff */
[----:B------:R-:W-:-:S05]  /*7b00*/  IMAD.MOV.U32 R11, RZ, RZ, 0x3ed0f5d2 ;  /* 0x3ed0f5d2ff0b7424 */ /* 0x000fca00078e00ff */
[----:B------:R-:W-:-:S08]  /*7b10*/  DMUL R52, R46, R44 ;  /* 0x0000002c2e347228 */ /* 0x000fd00000000000 */
[----:B------:R-:W-:-:S08]  /*7b20*/  DFMA R52, R46, R44, R52 ;  /* 0x0000002c2e34722b */ /* 0x000fd00000000034 */
[----:B------:R-:W-:-:S08]  /*7b30*/  DMUL R42, R52, R52 ;  /* 0x00000034342a7228 */ /* 0x000fd00000000000 */
[----:B------:R-:W-:Y:S01]  /*7b40*/  DFMA R10, R42, UR6, R10 ;  /* 0x000000062a0a7c2b */ /* 0x000fe2000800000a */
[----:B------:R-:W-:Y:S01]  /*7b50*/  UMOV UR6, 0x75488a3f ;  /* 0x75488a3f00067882 */ /* 0x000fe20000000000 */
[----:B------:R-:W-:-:S06]  /*7b60*/  UMOV UR7, 0x3ef3b20a ;  /* 0x3ef3b20a00077882 */ /* 0x000fcc0000000000 */
[----:B------:R-:W-:Y:S01]  /*7b70*/  DFMA R40, R42, R10, UR6 ;  /* 0x000000062a287e2b */ /* 0x000fe2000800000a */
[----:B------:R-:W-:Y:S01]  /*7b80*/  UMOV UR6, 0xe4faecd5 ;  /* 0xe4faecd500067882 */ /* 0x000fe20000000000 */
[----:B------:R-:W-:Y:S01]  /*7b90*/  UMOV UR7, 0x3f1745cd ;  /* 0x3f1745cd00077882 */ /* 0x000fe20000000000 */
[----:B------:R-:W-:-:S05]  /*7ba0*/  DADD R10, R46, -R52 ;  /* 0x000000002e0a7229 */ /* 0x000fca0000000834 */
[----:B------:R-:W-:Y:S01]  /*7bb0*/  DFMA R40, R42, R40, UR6 ;  /* 0x000000062a287e2b */ /* 0x000fe20008000028 */
[----:B------:R-:W-:Y:S01]  /*7bc0*/  UMOV UR6, 0x258a578b ;  /* 0x258a578b00067882 */ /* 0x000fe20000000000 */
[----:B------:R-:W-:Y:S01]  /*7bd0*/  UMOV UR7, 0x3f3c71c7 ;  /* 0x3f3c71c700077882 */ /* 0x000fe20000000000 */
[----:B------:R-:W-:-:S05]  /*7be0*/  DADD R10, R10, R10 ;  /* 0x000000000a0a7229 */ /* 0x000fca000000000a */
[----:B------:R-:W-:Y:S01]  /*7bf0*/  DFMA R40, R42, R40, UR6 ;  /* 0x000000062a287e2b */ /* 0x000fe20008000028 */
[----:B------:R-:W-:Y:S01]  /*7c00*/  UMOV UR6, 0x9242b910 ;  /* 0x9242b91000067882 */ /* 0x000fe20000000000 */
[----:B------:R-:W-:Y:S01]  /*7c10*/  UMOV UR7, 0x3f624924 ;  /* 0x3f62492400077882 */ /* 0x000fe20000000000 */
[-C--:B------:R-:W-:Y:S02]  /*7c20*/  DFMA R10, R46, -R52.reuse, R10 ;  /* 0x800000342e0a722b */ /* 0x080fe4000000000a */
[----:B------:R-:W-:-:S03]  /*7c30*/  DMUL R46, R52, R52 ;  /* 0x00000034342e7228 */ /* 0x000fc60000000000 */
[----:B------:R-:W-:Y:S01]  /*7c40*/  DFMA R40, R42, R40, UR6 ;  /* 0x000000062a287e2b */ /* 0x000fe20008000028 */
[----:B------:R-:W-:Y:S01]  /*7c50*/  UMOV UR6, 0x99999dfb ;  /* 0x99999dfb00067882 */ /* 0x000fe20000000000 */
[----:B------:R-:W-:Y:S01]  /*7c60*/  UMOV UR7, 0x3f899999 ;  /* 0x3f89999900077882 */ /* 0x000fe20000000000 */
[----:B------:R-:W-:-:S05]  /*7c70*/  DMUL R10, R44, R10 ;  /* 0x0000000a2c0a7228 */ /* 0x000fca0000000000 */
[----:B------:R-:W-:Y:S01]  /*7c80*/  DFMA R40, R42, R40, UR6 ;  /* 0x000000062a287e2b */ /* 0x000fe20008000028 */
[----:B------:R-:W-:Y:S01]  /*7c90*/  UMOV UR6, 0x55555555 ;  /* 0x5555555500067882 */ /* 0x000fe20000000000 */
[----:B------:R-:W-:-:S03]  /*7ca0*/  UMOV UR7, 0x3fb55555 ;  /* 0x3fb5555500077882 */ /* 0x000fc60000000000 */
[----:B------:R-:W-:Y:S01]  /*7cb0*/  VIADD R45, R11, 0x100000 ;  /* 0x001000000b2d7836 */ /* 0x000fe20000000000 */
[----:B------:R-:W-:Y:S02]  /*7cc0*/  MOV R44, R10 ;  /* 0x0000000a002c7202 */ /* 0x000fe40000000f00 */
[----:B------:R-:W-:-:S08]  /*7cd0*/  DFMA R50, R42, R40, UR6 ;  /* 0x000000062a327e2b */ /* 0x000fd00008000028 */
[----:B------:R-:W-:Y:S01]  /*7ce0*/  DADD R48, -R50, UR6 ;  /* 0x0000000632307e29 */ /* 0x000fe20008000100 */
[----:B------:R-:W-:Y:S01]  /*7cf0*/  UMOV UR6, 0xb9e7b0 ;  /* 0x00b9e7b000067882 */ /* 0x000fe20000000000 */
[----:B------:R-:W-:-:S06]  /*7d00*/  UMOV UR7, 0x3c46a4cb ;  /* 0x3c46a4cb00077882 */ /* 0x000fcc0000000000 */
[----:B------:R-:W-:Y:S02]  /*7d10*/  DFMA R48, R42, R40, R48 ;  /* 0x000000282a30722b */ /* 0x000fe40000000030 */
[C---:B------:R-:W-:Y:S02]  /*7d20*/  DFMA R40, R52.reuse, R52, -R46 ;  /* 0x000000343428722b */ /* 0x040fe4000000082e */
[----:B------:R-:W-:-:S04]  /*7d30*/  DMUL R42, R52, R46 ;  /* 0x0000002e342a7228 */ /* 0x000fc80000000000 */
[----:B------:R-:W-:Y:S01]  /*7d40*/  DADD R48, R48, -UR6 ;  /* 0x8000000630307e29 */ /* 0x000fe20008000000 */
[----:B------:R-:W-:Y:S01]  /*7d50*/  UMOV UR6, 0x80000000 ;  /* 0x8000000000067882 */ /* 0x000fe20000000000 */
[C---:B------:R-:W-:Y:S01]  /*7d60*/  DFMA R44, R52.reuse, R44, R40 ;  /* 0x0000002c342c722b */ /* 0x040fe20000000028 */
[----:B------:R-:W-:Y:S01]  /*7d70*/  UMOV UR7, 0x43300000 ;  /* 0x4330000000077882 */ /* 0x000fe20000000000 */
[----:B------:R-:W-:-:S08]  /*7d80*/  DFMA R40, R52, R46, -R42 ;  /* 0x0000002e3428722b */ /* 0x000fd0000000082a */
[----:B------:R-:W-:Y:S02]  /*7d90*/  DFMA R40, R10, R46, R40 ;  /* 0x0000002e0a28722b */ /* 0x000fe40000000028 */
[----:B------:R-:W-:-:S06]  /*7da0*/  DADD R46, R50, R48 ;  /* 0x00000000322e7229 */ /* 0x000fcc0000000030 */
[----:B------:R-:W-:Y:S02]  /*7db0*/  DFMA R40, R52, R44, R40 ;  /* 0x0000002c3428722b */ /* 0x000fe40000000028 */
[----:B------:R-:W-:Y:S02]  /*7dc0*/  DADD R50, R50, -R46 ;  /* 0x0000000032327229 */ /* 0x000fe4000000082e */
[----:B------:R-:W-:-:S06]  /*7dd0*/  DMUL R44, R46, R42 ;  /* 0x0000002a2e2c7228 */ /* 0x000fcc0000000000 */
[----:B------:R-:W-:Y:S02]  /*7de0*/  DADD R50, R48, R50 ;  /* 0x0000000030327229 */ /* 0x000fe40000000032 */
[----:B------:R-:W-:-:S08]  /*7df0*/  DFMA R48, R46, R42, -R44 ;  /* 0x0000002a2e30722b */ /* 0x000fd0000000082c */
[----:B------:R-:W-:-:S08]  /*7e00*/  DFMA R40, R46, R40, R48 ;  /* 0x000000282e28722b */ /* 0x000fd00000000030 */
[----:B------:R-:W-:-:S08]  /*7e10*/  DFMA R50, R50, R42, R40 ;  /* 0x0000002a3232722b */ /* 0x000fd00000000028 */
[----:B------:R-:W-:-:S08]  /*7e20*/  DADD R42, R44, R50 ;  /* 0x000000002c2a7229 */ /* 0x000fd00000000032 */
[--C-:B------:R-:W-:Y:S02]  /*7e30*/  DADD R40, R52, R42.reuse ;  /* 0x0000000034287229 */ /* 0x100fe4000000002a */
[----:B------:R-:W-:-:S06]  /*7e40*/  DADD R44, R44, -R42 ;  /* 0x000000002c2c7229 */ /* 0x000fcc000000082a */
[----:B------:R-:W-:Y:S02]  /*7e50*/  DADD R52, R52, -R40 ;  /* 0x0000000034347229 */ /* 0x000fe40000000828 */
[----:B------:R-:W-:-:S06]  /*7e60*/  DADD R44, R50, R44 ;  /* 0x00000000322c7229 */ /* 0x000fcc000000002c */
[----:B------:R-:W-:Y:S01]  /*7e70*/  DADD R52, R42, R52 ;  /* 0x000000002a347229 */ /* 0x000fe20000000034 */
[----:B------:R-:W-:Y:S01]  /*7e80*/  LOP3.LUT R42, R2, 0x80000000, RZ, 0x3c, !PT ;  /* 0x80000000022a7812 */ /* 0x000fe200078e3cff */
[----:B------:R-:W-:-:S06]  /*7e90*/  IMAD.MOV.U32 R43, RZ, RZ, 0x43300000 ;  /* 0x43300000ff2b7424 */ /* 0x000fcc00078e00ff */
[----:B------:R-:W-:Y:S02]  /*7ea0*/  DADD R44, R44, R52 ;  /* 0x000000002c2c7229 */ /* 0x000fe40000000034 */
[----:B------:R-:W-:Y:S01]  /*7eb0*/  DADD R42, R42, -UR6 ;  /* 0x800000062a2a7e29 */ /* 0x000fe20008000000 */
[----:B------:R-:W-:Y:S01]  /*7ec0*/  UMOV UR6, 0xfefa39ef ;  /* 0xfefa39ef00067882 */ /* 0x000fe20000000000 */
[----:B------:R-:W-:-:S04]  /*7ed0*/  UMOV UR7, 0x3fe62e42 ;  /* 0x3fe62e4200077882 */ /* 0x000fc80000000000 */
[----:B------:R-:W-:-:S08]  /*7ee0*/  DADD R10, R10, R44 ;  /* 0x000000000a0a7229 */ /* 0x000fd0000000002c */
[----:B------:R-:W-:-:S08]  /*7ef0*/  DADD R44, R40, R10 ;  /* 0x00000000282c7229 */ /* 0x000fd0000000000a */
[--C-:B------:R-:W-:Y:S02]  /*7f00*/  DFMA R34, R42, UR6, R44.reuse ;  /* 0x000000062a227c2b */ /* 0x100fe4000800002c */
[----:B------:R-:W-:-:S06]  /*7f10*/  DADD R46, R40, -R44 ;  /* 0x00000000282e7229 */ /* 0x000fcc000000082c */
[----:B------:R-:W-:Y:S02]  /*7f20*/  DFMA R40, R42, -UR6, R34 ;  /* 0x800000062a287c2b */ /* 0x000fe40008000022 */
[----:B------:R-:W-:-:S06]  /*7f30*/  DADD R46, R10, R46 ;  /* 0x000000000a2e7229 */ /* 0x000fcc000000002e */
[----:B------:R-:W-:-:S08]  /*7f40*/  DADD R40, -R44, R40 ;  /* 0x000000002c287229 */ /* 0x000fd00000000128 */
[----:B------:R-:W-:-:S08]  /*7f50*/  DADD R40, R46, -R40 ;  /* 0x000000002e287229 */ /* 0x000fd00000000828 */
[----:B------:R-:W-:-:S08]  /*7f60*/  DFMA R42, R42, UR8, R40 ;  /* 0x000000082a2a7c2b */ /* 0x000fd00008000028 */
[----:B------:R-:W-:-:S08]  /*7f70*/  DADD R10, R34, R42 ;  /* 0x00000000220a7229 */ /* 0x000fd0000000002a */
[----:B------:R-:W-:Y:S02]  /*7f80*/  DADD R34, R34, -R10 ;  /* 0x0000000022227229 */ /* 0x000fe4000000080a */
[----:B------:R-:W-:-:S06]  /*7f90*/  DMUL R40, R10, 2 ;  /* 0x400000000a287828 */ /* 0x000fcc0000000000 */
[----:B------:R-:W-:Y:S02]  /*7fa0*/  DADD R34, R42, R34 ;  /* 0x000000002a227229 */ /* 0x000fe40000000022 */
[----:B------:R-:W-:Y:S01]  /*7fb0*/  DFMA R10, R10, 2, -R40 ;  /* 0x400000000a0a782b */ /* 0x000fe20000000828 */
[----:B------:R-:W-:Y:S02]  /*7fc0*/  IMAD.MOV.U32 R42, RZ, RZ, 0x652b82fe ;  /* 0x652b82feff2a7424 */ /* 0x000fe400078e00ff */
[----:B------:R-:W-:-:S05]  /*7fd0*/  IMAD.MOV.U32 R43, RZ, RZ, 0x3ff71547 ;  /* 0x3ff71547ff2b7424 */ /* 0x000fca00078e00ff */
[----:B------:R-:W-:-:S08]  /*7fe0*/  DFMA R34, R34, 2, R10 ;  /* 0x400000002222782b */ /* 0x000fd0000000000a */
[----:B------:R-:W-:-:S08]  /*7ff0*/  DADD R44, R40, R34 ;  /* 0x00000000282c7229 */ /* 0x000fd00000000022 */
[----:B------:R-:W-:Y:S02]  /*8000*/  DFMA R42, R44, R42, 6.75539944105574400000e+15 ;  /* 0x433800002c2a742b */ /* 0x000fe4000000002a */
[----:B------:R-:W-:Y:S01]  /*8010*/  FSETP.GEU.AND P0, PT, |R45|, 4.1917929649353027344, PT ;  /* 0x4086232b2d00780b */ /* 0x000fe20003f0e200 */
[----:B------:R-:W-:-:S05]  /*8020*/  DADD R40, R40, -R44 ;  /* 0x0000000028287229 */ /* 0x000fca000000082c */
[----:B------:R-:W-:-:S03]  /*8030*/  DADD R10, R42, -6.75539944105574400000e+15 ;  /* 0xc33800002a0a7429 */ /* 0x000fc60000000000 */
[----:B------:R-:W-:-:S05]  /*8040*/  DADD R34, R34, R40 ;  /* 0x0000000022227229 */ /* 0x000fca0000000028 */
        /* <DEDUP_REMOVED lines=35> */
[----:B------:R-:W-:Y:S01]  /*8280*/  LEA R41, R42, R11, 0x14 ;  /* 0x0000000b2a297211 */ /* 0x000fe200078ea0ff */
[----:B------:R-:W-:Y:S01]  /*8290*/  IMAD.MOV.U32 R40, RZ, RZ, R10 ;  /* 0x000000ffff287224 */ /* 0x000fe200078e000a */
[----:B------:R-:W-:Y:S06]  /*82a0*/  @!P0 BRA `(.L_x_137) ;  /* 0x0000000000308947 */ /* 0x000fec0003800000 */
[----:B------:R-:W-:Y:S01]  /*82b0*/  FSETP.GEU.AND P2, PT, |R45|, 4.2275390625, PT ;  /* 0x408748002d00780b */ /* 0x000fe20003f4e200 */
[C---:B------:R-:W-:Y:S02]  /*82c0*/  DADD R40, R44.reuse, +INF ;  /* 0x7ff000002c287429 */ /* 0x040fe40000000000 */
[----:B------:R-:W-:-:S08]  /*82d0*/  DSETP.GEU.AND P0, PT, R44, RZ, PT ;  /* 0x000000ff2c00722a */ /* 0x000fd00003f0e000 */
[----:B------:R-:W-:Y:S02]  /*82e0*/  FSEL R40, R40, RZ, P0 ;  /* 0x000000ff28287208 */ /* 0x000fe40000000000 */
[----:B------:R-:W-:Y:S02]  /*82f0*/  @!P2 LEA.HI R0, R42, R42, RZ, 0x1 ;  /* 0x0000002a2a00a211 */ /* 0x000fe400078f08ff */
[----:B------:R-:W-:Y:S02]  /*8300*/  FSEL R41, R41, RZ, P0 ;  /* 0x000000ff29297208 */ /* 0x000fe40000000000 */
[----:B------:R-:W-:-:S05]  /*8310*/  @!P2 SHF.R.S32.HI R0, RZ, 0x1, R0 ;  /* 0x00000001ff00a819 */ /* 0x000fca0000011400 */
[----:B------:R-:W-:Y:S02]  /*8320*/  @!P2 IMAD.IADD R2, R42, 0x1, -R0 ;  /* 0x000000012a02a824 */ /* 0x000fe400078e0a00 */
[----:B------:R-:W-:Y:S02]  /*8330*/  @!P2 IMAD R11, R0, 0x100000, R11 ;  /* 0x00100000000ba824 */ /* 0x000fe400078e020b */
[----:B------:R-:W-:Y:S01]  /*8340*/  @!P2 IMAD.MOV.U32 R42, RZ, RZ, RZ ;  /* 0x000000ffff2aa224 */ /* 0x000fe200078e00ff */
[----:B------:R-:W-:-:S06]  /*8350*/  @!P2 LEA R43, R2, 0x3ff00000, 0x14 ;  /* 0x3ff00000022ba811 */ /* 0x000fcc00078ea0ff */
[----:B------:R-:W-:-:S11]  /*8360*/  @!P2 DMUL R40, R10, R42 ;  /* 0x0000002a0a28a228 */ /* 0x000fd60000000000 */
.L_x_137:
[----:B------:R-:W-:Y:S01]  /*8370*/  DFMA R34, R34, R40, R40 ;  /* 0x000000282222722b */ /* 0x000fe20000000028 */
[----:B------:R-:W-:Y:S01]  /*8380*/  IMAD.MOV.U32 R10, RZ, RZ, R9 ;  /* 0x000000ffff0a7224 */ /* 0x000fe200078e0009 */
[----:B------:R-:W-:Y:S01]  /*8390*/  DSETP.NEU.AND P0, PT, |R40|, +INF , PT ;  /* 0x7ff000002800742a */ /* 0x000fe20003f0d200 */
[----:B------:R-:W-:-:S07]  /*83a0*/  IMAD.MOV.U32 R11, RZ, RZ, 0x0 ;  /* 0x00000000ff0b7424 */ /* 0x000fce00078e00ff */
[----:B------:R-:W-:Y:S02]  /*83b0*/  FSEL R2, R40, R34, !P0 ;  /* 0x0000002228027208 */ /* 0x000fe40004000000 */
[----:B------:R-:W-:Y:S01]  /*83c0*/  FSEL R0, R41, R35, !P0 ;  /* 0x0000002329007208 */ /* 0x000fe20004000000 */
[----:B------:R-:W-:Y:S06]  /*83d0*/  RET.REL.NODEC R10 `(_Z9meanShiftPdmS_mS_miid) ;  /* 0xffffff7c0a087950 */ /* 0x000fec0003c3ffff */
.L_x_138:
[----:B------:R-:W-:-:S00]  /*83e0*/  BRA `(.L_x_138) ;  /* 0xfffffffc00fc7947 */ /* 0x000fc0000383ffff */
[----:B------:R-:W-:-:S00]  /*83f0*/  NOP ;  /* 0x0000000000007918 */ /* 0x000fc00000000000 */
        /* <DEDUP_REMOVED lines=8> */
.L_x_141:


//--------------------- .nv.shared.reserved.0     --------------------------
	.section	.nv.shared.reserved.0,"aw",@nobits
	.weak		__nv_reservedSMEM_offset_0_alias
	.size		__nv_reservedSMEM_offset_0_alias, 0, 64
	.other		__nv_reservedSMEM_offset_0_alias,@"STO_CUDA_RESERVED_SHARED STV_DEFAULT"
__nv_reservedSMEM_offset_0_alias:
	.zero		0
	.zero		64


//--------------------- .nv.constant0._Z9meanShiftPdmS_mS_miid --------------------------
	.section	.nv.constant0._Z9meanShiftPdmS_mS_miid,"a",@progbits
	.sectionflags	@""
	.align	4
.nv.constant0._Z9meanShiftPdmS_mS_miid:
	.zero		960


//--------------------- SYMBOLS --------------------------

	.type		.nv.reservedSmem.offset0,@object
	.size		.nv.reservedSmem.offset0,0x4
